//
// Generated by NVIDIA NVVM Compiler
//
// Compiler Build ID: CL-36424714
// Cuda compilation tools, release 13.0, V13.0.88
// Based on NVVM 20.0.0
//

.version 9.0
.target sm_100
.address_size 64

	// .globl	flexspmm_cuda_k4_vec1_v31
// _ZZ25flexspmm_cuda_k4_vec1_v31E7seg_idx has been demoted
// _ZZ25flexspmm_cuda_k8_vec2_v32E7seg_idx has been demoted
// _ZZ26flexspmm_cuda_k16_vec4_v33E7seg_idx has been demoted
// _ZZ26flexspmm_cuda_k32_vec4_v34E7seg_idx has been demoted
// _ZZ22flexspmm_cuda_vec1_v35E7seg_idx has been demoted

.visible .entry flexspmm_cuda_k4_vec1_v31(
	.param .u64 .ptr .align 1 flexspmm_cuda_k4_vec1_v31_param_0,
	.param .u64 .ptr .align 1 flexspmm_cuda_k4_vec1_v31_param_1,
	.param .u64 .ptr .align 1 flexspmm_cuda_k4_vec1_v31_param_2,
	.param .u64 .ptr .align 1 flexspmm_cuda_k4_vec1_v31_param_3,
	.param .u64 .ptr .align 1 flexspmm_cuda_k4_vec1_v31_param_4,
	.param .u32 flexspmm_cuda_k4_vec1_v31_param_5,
	.param .u32 flexspmm_cuda_k4_vec1_v31_param_6,
	.param .u32 flexspmm_cuda_k4_vec1_v31_param_7,
	.param .u32 flexspmm_cuda_k4_vec1_v31_param_8,
	.param .u32 flexspmm_cuda_k4_vec1_v31_param_9,
	.param .u64 .ptr .align 1 flexspmm_cuda_k4_vec1_v31_param_10,
	.param .u64 .ptr .align 1 flexspmm_cuda_k4_vec1_v31_param_11
)
{
	.local .align 16 .b8 	__local_depot0[32];
	.reg .b64 	%SP;
	.reg .b64 	%SPL;
	.reg .pred 	%p<22>;
	.reg .b32 	%r<101>;
	.reg .b32 	%f<84>;
	.reg .b64 	%rd<70>;
	// demoted variable
	.shared .align 4 .b8 _ZZ25flexspmm_cuda_k4_vec1_v31E7seg_idx[8];
	mov.u64 	%SPL, __local_depot0;
	ld.param.u64 	%rd10, [flexspmm_cuda_k4_vec1_v31_param_0];
	ld.param.u64 	%rd11, [flexspmm_cuda_k4_vec1_v31_param_1];
	ld.param.u64 	%rd12, [flexspmm_cuda_k4_vec1_v31_param_2];
	ld.param.u64 	%rd13, [flexspmm_cuda_k4_vec1_v31_param_3];
	ld.param.u64 	%rd14, [flexspmm_cuda_k4_vec1_v31_param_4];
	ld.param.u32 	%r32, [flexspmm_cuda_k4_vec1_v31_param_5];
	ld.param.u32 	%r33, [flexspmm_cuda_k4_vec1_v31_param_7];
	ld.param.u32 	%r34, [flexspmm_cuda_k4_vec1_v31_param_8];
	ld.param.u32 	%r35, [flexspmm_cuda_k4_vec1_v31_param_9];
	ld.param.u64 	%rd15, [flexspmm_cuda_k4_vec1_v31_param_10];
	ld.param.u64 	%rd16, [flexspmm_cuda_k4_vec1_v31_param_11];
	cvta.to.global.u64 	%rd1, %rd12;
	cvta.to.global.u64 	%rd2, %rd15;
	cvta.to.global.u64 	%rd3, %rd11;
	cvta.to.global.u64 	%rd4, %rd16;
	cvta.to.global.u64 	%rd5, %rd10;
	cvta.to.global.u64 	%rd6, %rd14;
	cvta.to.global.u64 	%rd17, %rd13;
	add.u64 	%rd7, %SPL, 0;
	mov.u32 	%r37, %tid.x;
	and.b32  	%r1, %r37, 31;
	shr.u32 	%r2, %r1, 2;
	and.b32  	%r3, %r37, 3;
	// begin inline asm
	mov.u32 %r93, %smid;
	// end inline asm
	mul.wide.s32 	%rd19, %r93, 4;
	add.s64 	%rd20, %rd17, %rd19;
	ld.global.u32 	%r5, [%rd20];
	shr.u32 	%r38, %r37, 3;
	and.b32  	%r39, %r38, 124;
	mov.u32 	%r40, _ZZ25flexspmm_cuda_k4_vec1_v31E7seg_idx;
	add.s32 	%r6, %r40, %r39;
	and.b32  	%r41, %r37, 28;
	cvt.u64.u32 	%rd21, %r41;
	add.s64 	%rd8, %rd7, %rd21;
	add.s64 	%rd9, %rd3, 32;
$L__BB0_1:
	mov.u32 	%r7, %r93;
	setp.ne.s32 	%p1, %r1, 0;
	mov.b32 	%r94, 0;
	@%p1 bra 	$L__BB0_3;
	mul.wide.s32 	%rd22, %r7, 4;
	add.s64 	%rd23, %rd6, %rd22;
	atom.global.add.u32 	%r94, [%rd23], 1;
$L__BB0_3:
	setp.ne.s32 	%p2, %r1, 0;
	bar.warp.sync 	-1;
	@%p2 bra 	$L__BB0_5;
	st.shared.u32 	[%r6], %r94;
$L__BB0_5:
	bar.warp.sync 	-1;
	setp.lt.s32 	%p3, %r7, %r34;
	ld.shared.u32 	%r43, [%r6];
	setp.ge.s32 	%p4, %r43, %r5;
	and.pred  	%p5, %p3, %p4;
	mov.u32 	%r93, %r34;
	@%p5 bra 	$L__BB0_1;
	setp.eq.s32 	%p6, %r7, %r34;
	setp.ge.s32 	%p7, %r43, %r35;
	and.pred  	%p8, %p6, %p7;
	@%p8 bra 	$L__BB0_26;
	setp.ge.s32 	%p9, %r3, %r33;
	shl.b32 	%r44, %r43, 3;
	mul.wide.s32 	%rd24, %r44, 4;
	add.s64 	%rd25, %rd1, %rd24;
	ld.global.u32 	%r45, [%rd25];
	ld.global.u32 	%r46, [%rd25+4];
	ld.global.u32 	%r47, [%rd25+8];
	ld.global.u32 	%r48, [%rd25+12];
	st.local.v4.u32 	[%rd7], {%r45, %r46, %r47, %r48};
	ld.global.u32 	%r49, [%rd25+16];
	ld.global.u32 	%r50, [%rd25+20];
	ld.global.u32 	%r51, [%rd25+24];
	ld.global.u32 	%r52, [%rd25+28];
	st.local.v4.u32 	[%rd7+16], {%r49, %r50, %r51, %r52};
	mad.lo.s32 	%r53, %r43, 9, %r2;
	mul.wide.s32 	%rd26, %r53, 4;
	add.s64 	%rd27, %rd5, %rd26;
	ld.global.u32 	%r11, [%rd27];
	ld.global.u32 	%r12, [%rd27+4];
	sub.s32 	%r13, %r12, %r11;
	ld.local.u32 	%r14, [%rd8];
	and.b32  	%r15, %r14, 2147483647;
	mul.lo.s32 	%r16, %r15, %r33;
	mov.u32 	%r93, %r7;
	@%p9 bra 	$L__BB0_1;
	and.b32  	%r17, %r13, 7;
	sub.s32 	%r18, %r11, %r12;
	and.b32  	%r19, %r13, 2147483640;
	neg.s32 	%r20, %r19;
	mov.u32 	%r95, %r3;
$L__BB0_9:
	setp.lt.s32 	%p10, %r13, 1;
	mov.f32 	%f83, 0f00000000;
	@%p10 bra 	$L__BB0_21;
	setp.gt.u32 	%p11, %r18, -8;
	mov.f32 	%f83, 0f00000000;
	mov.b32 	%r99, 0;
	@%p11 bra 	$L__BB0_13;
	mov.f32 	%f83, 0f00000000;
	mov.u32 	%r96, %r11;
	mov.u32 	%r97, %r20;
$L__BB0_12:
	.pragma "nounroll";
	mul.wide.s32 	%rd28, %r96, 8;
	add.s64 	%rd29, %rd9, %rd28;
	ld.global.v2.f32 	{%f17, %f18}, [%rd29+-32];
	cvt.rzi.s32.f32 	%r55, %f17;
	mad.lo.s32 	%r56, %r55, %r33, %r95;
	mul.wide.s32 	%rd30, %r56, 4;
	add.s64 	%rd31, %rd2, %rd30;
	ld.global.f32 	%f19, [%rd31];
	fma.rn.f32 	%f20, %f18, %f19, %f83;
	ld.global.v2.f32 	{%f21, %f22}, [%rd29+-24];
	cvt.rzi.s32.f32 	%r57, %f21;
	mad.lo.s32 	%r58, %r57, %r33, %r95;
	mul.wide.s32 	%rd32, %r58, 4;
	add.s64 	%rd33, %rd2, %rd32;
	ld.global.f32 	%f23, [%rd33];
	fma.rn.f32 	%f24, %f22, %f23, %f20;
	ld.global.v2.f32 	{%f25, %f26}, [%rd29+-16];
	cvt.rzi.s32.f32 	%r59, %f25;
	mad.lo.s32 	%r60, %r59, %r33, %r95;
	mul.wide.s32 	%rd34, %r60, 4;
	add.s64 	%rd35, %rd2, %rd34;
	ld.global.f32 	%f27, [%rd35];
	fma.rn.f32 	%f28, %f26, %f27, %f24;
	ld.global.v2.f32 	{%f29, %f30}, [%rd29+-8];
	cvt.rzi.s32.f32 	%r61, %f29;
	mad.lo.s32 	%r62, %r61, %r33, %r95;
	mul.wide.s32 	%rd36, %r62, 4;
	add.s64 	%rd37, %rd2, %rd36;
	ld.global.f32 	%f31, [%rd37];
	fma.rn.f32 	%f32, %f30, %f31, %f28;
	ld.global.v2.f32 	{%f33, %f34}, [%rd29];
	cvt.rzi.s32.f32 	%r63, %f33;
	mad.lo.s32 	%r64, %r63, %r33, %r95;
	mul.wide.s32 	%rd38, %r64, 4;
	add.s64 	%rd39, %rd2, %rd38;
	ld.global.f32 	%f35, [%rd39];
	fma.rn.f32 	%f36, %f34, %f35, %f32;
	ld.global.v2.f32 	{%f37, %f38}, [%rd29+8];
	cvt.rzi.s32.f32 	%r65, %f37;
	mad.lo.s32 	%r66, %r65, %r33, %r95;
	mul.wide.s32 	%rd40, %r66, 4;
	add.s64 	%rd41, %rd2, %rd40;
	ld.global.f32 	%f39, [%rd41];
	fma.rn.f32 	%f40, %f38, %f39, %f36;
	ld.global.v2.f32 	{%f41, %f42}, [%rd29+16];
	cvt.rzi.s32.f32 	%r67, %f41;
	mad.lo.s32 	%r68, %r67, %r33, %r95;
	mul.wide.s32 	%rd42, %r68, 4;
	add.s64 	%rd43, %rd2, %rd42;
	ld.global.f32 	%f43, [%rd43];
	fma.rn.f32 	%f44, %f42, %f43, %f40;
	ld.global.v2.f32 	{%f45, %f46}, [%rd29+24];
	cvt.rzi.s32.f32 	%r69, %f45;
	mad.lo.s32 	%r70, %r69, %r33, %r95;
	mul.wide.s32 	%rd44, %r70, 4;
	add.s64 	%rd45, %rd2, %rd44;
	ld.global.f32 	%f47, [%rd45];
	fma.rn.f32 	%f83, %f46, %f47, %f44;
	add.s32 	%r97, %r97, 8;
	add.s32 	%r96, %r96, 8;
	setp.ne.s32 	%p12, %r97, 0;
	mov.u32 	%r99, %r19;
	@%p12 bra 	$L__BB0_12;
$L__BB0_13:
	setp.eq.s32 	%p13, %r17, 0;
	@%p13 bra 	$L__BB0_21;
	add.s32 	%r71, %r17, -1;
	setp.lt.u32 	%p14, %r71, 3;
	@%p14 bra 	$L__BB0_16;
	add.s32 	%r72, %r99, %r11;
	mul.wide.s32 	%rd46, %r72, 8;
	add.s64 	%rd47, %rd3, %rd46;
	ld.global.v2.f32 	{%f49, %f50}, [%rd47];
	cvt.rzi.s32.f32 	%r73, %f49;
	mad.lo.s32 	%r74, %r73, %r33, %r95;
	mul.wide.s32 	%rd48, %r74, 4;
	add.s64 	%rd49, %rd2, %rd48;
	ld.global.f32 	%f51, [%rd49];
	fma.rn.f32 	%f52, %f50, %f51, %f83;
	ld.global.v2.f32 	{%f53, %f54}, [%rd47+8];
	cvt.rzi.s32.f32 	%r75, %f53;
	mad.lo.s32 	%r76, %r75, %r33, %r95;
	mul.wide.s32 	%rd50, %r76, 4;
	add.s64 	%rd51, %rd2, %rd50;
	ld.global.f32 	%f55, [%rd51];
	fma.rn.f32 	%f56, %f54, %f55, %f52;
	ld.global.v2.f32 	{%f57, %f58}, [%rd47+16];
	cvt.rzi.s32.f32 	%r77, %f57;
	mad.lo.s32 	%r78, %r77, %r33, %r95;
	mul.wide.s32 	%rd52, %r78, 4;
	add.s64 	%rd53, %rd2, %rd52;
	ld.global.f32 	%f59, [%rd53];
	fma.rn.f32 	%f60, %f58, %f59, %f56;
	ld.global.v2.f32 	{%f61, %f62}, [%rd47+24];
	cvt.rzi.s32.f32 	%r79, %f61;
	mad.lo.s32 	%r80, %r79, %r33, %r95;
	mul.wide.s32 	%rd54, %r80, 4;
	add.s64 	%rd55, %rd2, %rd54;
	ld.global.f32 	%f63, [%rd55];
	fma.rn.f32 	%f83, %f62, %f63, %f60;
	add.s32 	%r99, %r99, 4;
$L__BB0_16:
	and.b32  	%r81, %r13, 3;
	setp.eq.s32 	%p15, %r81, 0;
	@%p15 bra 	$L__BB0_21;
	setp.eq.s32 	%p16, %r81, 1;
	@%p16 bra 	$L__BB0_19;
	add.s32 	%r82, %r99, %r11;
	mul.wide.s32 	%rd56, %r82, 8;
	add.s64 	%rd57, %rd3, %rd56;
	ld.global.v2.f32 	{%f65, %f66}, [%rd57];
	cvt.rzi.s32.f32 	%r83, %f65;
	mad.lo.s32 	%r84, %r83, %r33, %r95;
	mul.wide.s32 	%rd58, %r84, 4;
	add.s64 	%rd59, %rd2, %rd58;
	ld.global.f32 	%f67, [%rd59];
	fma.rn.f32 	%f68, %f66, %f67, %f83;
	ld.global.v2.f32 	{%f69, %f70}, [%rd57+8];
	cvt.rzi.s32.f32 	%r85, %f69;
	mad.lo.s32 	%r86, %r85, %r33, %r95;
	mul.wide.s32 	%rd60, %r86, 4;
	add.s64 	%rd61, %rd2, %rd60;
	ld.global.f32 	%f71, [%rd61];
	fma.rn.f32 	%f83, %f70, %f71, %f68;
	add.s32 	%r99, %r99, 2;
$L__BB0_19:
	and.b32  	%r87, %r13, 1;
	setp.eq.b32 	%p17, %r87, 1;
	not.pred 	%p18, %p17;
	@%p18 bra 	$L__BB0_21;
	add.s32 	%r88, %r99, %r11;
	mul.wide.s32 	%rd62, %r88, 8;
	add.s64 	%rd63, %rd3, %rd62;
	ld.global.v2.f32 	{%f72, %f73}, [%rd63];
	cvt.rzi.s32.f32 	%r89, %f72;
	mad.lo.s32 	%r90, %r89, %r33, %r95;
	mul.wide.s32 	%rd64, %r90, 4;
	add.s64 	%rd65, %rd2, %rd64;
	ld.global.f32 	%f74, [%rd65];
	fma.rn.f32 	%f83, %f73, %f74, %f83;
$L__BB0_21:
	setp.ge.s32 	%p19, %r15, %r32;
	@%p19 bra 	$L__BB0_25;
	setp.gt.s32 	%p20, %r14, -1;
	@%p20 bra 	$L__BB0_24;
	add.s32 	%r91, %r95, %r16;
	mul.wide.s32 	%rd66, %r91, 4;
	add.s64 	%rd67, %rd4, %rd66;
	atom.global.add.f32 	%f75, [%rd67], %f83;
	bra.uni 	$L__BB0_25;
$L__BB0_24:
	add.s32 	%r92, %r95, %r16;
	mul.wide.s32 	%rd68, %r92, 4;
	add.s64 	%rd69, %rd4, %rd68;
	st.global.f32 	[%rd69], %f83;
$L__BB0_25:
	add.s32 	%r95, %r95, 4;
	setp.lt.s32 	%p21, %r95, %r33;
	mov.u32 	%r93, %r7;
	@%p21 bra 	$L__BB0_9;
	bra.uni 	$L__BB0_1;
$L__BB0_26:
	ret;

}
	// .globl	flexspmm_cuda_k8_vec2_v32
.visible .entry flexspmm_cuda_k8_vec2_v32(
	.param .u64 .ptr .align 1 flexspmm_cuda_k8_vec2_v32_param_0,
	.param .u64 .ptr .align 1 flexspmm_cuda_k8_vec2_v32_param_1,
	.param .u64 .ptr .align 1 flexspmm_cuda_k8_vec2_v32_param_2,
	.param .u64 .ptr .align 1 flexspmm_cuda_k8_vec2_v32_param_3,
	.param .u64 .ptr .align 1 flexspmm_cuda_k8_vec2_v32_param_4,
	.param .u32 flexspmm_cuda_k8_vec2_v32_param_5,
	.param .u32 flexspmm_cuda_k8_vec2_v32_param_6,
	.param .u32 flexspmm_cuda_k8_vec2_v32_param_7,
	.param .u32 flexspmm_cuda_k8_vec2_v32_param_8,
	.param .u32 flexspmm_cuda_k8_vec2_v32_param_9,
	.param .u64 .ptr .align 1 flexspmm_cuda_k8_vec2_v32_param_10,
	.param .u64 .ptr .align 1 flexspmm_cuda_k8_vec2_v32_param_11
)
{
	.local .align 16 .b8 	__local_depot1[32];
	.reg .b64 	%SP;
	.reg .b64 	%SPL;
	.reg .pred 	%p<39>;
	.reg .b32 	%r<109>;
	.reg .b32 	%f<159>;
	.reg .b64 	%rd<73>;
	// demoted variable
	.shared .align 4 .b8 _ZZ25flexspmm_cuda_k8_vec2_v32E7seg_idx[8];
	mov.u64 	%SPL, __local_depot1;
	ld.param.u64 	%rd30, [flexspmm_cuda_k8_vec2_v32_param_1];
	ld.param.u64 	%rd31, [flexspmm_cuda_k8_vec2_v32_param_2];
	ld.param.u64 	%rd32, [flexspmm_cuda_k8_vec2_v32_param_3];
	ld.param.u64 	%rd33, [flexspmm_cuda_k8_vec2_v32_param_4];
	ld.param.u32 	%r36, [flexspmm_cuda_k8_vec2_v32_param_5];
	ld.param.u32 	%r37, [flexspmm_cuda_k8_vec2_v32_param_7];
	ld.param.u32 	%r38, [flexspmm_cuda_k8_vec2_v32_param_8];
	ld.param.u64 	%rd34, [flexspmm_cuda_k8_vec2_v32_param_10];
	ld.param.u64 	%rd35, [flexspmm_cuda_k8_vec2_v32_param_11];
	cvta.to.global.u64 	%rd1, %rd31;
	cvta.to.global.u64 	%rd2, %rd34;
	cvta.to.global.u64 	%rd3, %rd30;
	cvta.to.global.u64 	%rd4, %rd35;
	cvta.to.global.u64 	%rd5, %rd33;
	cvta.to.global.u64 	%rd36, %rd32;
	add.u64 	%rd6, %SPL, 0;
	mov.u32 	%r41, %tid.x;
	and.b32  	%r1, %r41, 31;
	shr.u32 	%r2, %r1, 2;
	and.b32  	%r3, %r41, 3;
	// begin inline asm
	mov.u32 %r100, %smid;
	// end inline asm
	mul.wide.s32 	%rd38, %r100, 4;
	add.s64 	%rd39, %rd36, %rd38;
	ld.global.u32 	%r5, [%rd39];
	shr.u32 	%r42, %r41, 3;
	and.b32  	%r43, %r42, 124;
	mov.u32 	%r44, _ZZ25flexspmm_cuda_k8_vec2_v32E7seg_idx;
	add.s32 	%r6, %r44, %r43;
	add.s64 	%rd7, %rd3, 32;
$L__BB1_1:
	mov.u32 	%r7, %r100;
	setp.ne.s32 	%p1, %r1, 0;
	mov.b32 	%r101, 0;
	@%p1 bra 	$L__BB1_3;
	mul.wide.s32 	%rd40, %r7, 4;
	add.s64 	%rd41, %rd5, %rd40;
	atom.global.add.u32 	%r101, [%rd41], 1;
$L__BB1_3:
	setp.ne.s32 	%p2, %r1, 0;
	bar.warp.sync 	-1;
	@%p2 bra 	$L__BB1_5;
	st.shared.u32 	[%r6], %r101;
$L__BB1_5:
	bar.warp.sync 	-1;
	setp.lt.s32 	%p3, %r7, %r38;
	ld.shared.u32 	%r46, [%r6];
	setp.ge.s32 	%p4, %r46, %r5;
	and.pred  	%p5, %p3, %p4;
	mov.u32 	%r100, %r38;
	@%p5 bra 	$L__BB1_1;
	ld.param.u32 	%r99, [flexspmm_cuda_k8_vec2_v32_param_9];
	setp.eq.s32 	%p6, %r7, %r38;
	setp.ge.s32 	%p7, %r46, %r99;
	and.pred  	%p8, %p6, %p7;
	@%p8 bra 	$L__BB1_57;
	ld.param.u64 	%rd72, [flexspmm_cuda_k8_vec2_v32_param_0];
	shl.b32 	%r102, %r3, 1;
	setp.ge.s32 	%p9, %r102, %r37;
	shl.b32 	%r47, %r46, 3;
	mul.wide.s32 	%rd42, %r47, 4;
	add.s64 	%rd43, %rd1, %rd42;
	ld.global.u32 	%r48, [%rd43];
	ld.global.u32 	%r49, [%rd43+4];
	ld.global.u32 	%r50, [%rd43+8];
	ld.global.u32 	%r51, [%rd43+12];
	st.local.v4.u32 	[%rd6], {%r48, %r49, %r50, %r51};
	ld.global.u32 	%r52, [%rd43+16];
	ld.global.u32 	%r53, [%rd43+20];
	ld.global.u32 	%r54, [%rd43+24];
	ld.global.u32 	%r55, [%rd43+28];
	st.local.v4.u32 	[%rd6+16], {%r52, %r53, %r54, %r55};
	mad.lo.s32 	%r56, %r46, 9, %r2;
	cvta.to.global.u64 	%rd44, %rd72;
	mul.wide.s32 	%rd45, %r56, 4;
	add.s64 	%rd46, %rd44, %rd45;
	ld.global.u32 	%r12, [%rd46];
	ld.global.u32 	%r13, [%rd46+4];
	sub.s32 	%r14, %r13, %r12;
	mul.wide.u32 	%rd47, %r2, 4;
	add.s64 	%rd48, %rd6, %rd47;
	ld.local.u32 	%r15, [%rd48];
	and.b32  	%r16, %r15, 2147483647;
	mul.lo.s32 	%r17, %r16, %r37;
	mov.u32 	%r100, %r7;
	@%p9 bra 	$L__BB1_1;
	and.b32  	%r18, %r14, 7;
	sub.s32 	%r19, %r12, %r13;
	and.b32  	%r20, %r14, 2147483640;
	mov.u32 	%r103, %r3;
$L__BB1_9:
	setp.lt.s32 	%p10, %r14, 1;
	mov.f32 	%f157, 0f00000000;
	mov.f32 	%f131, %f157;
	@%p10 bra 	$L__BB1_50;
	setp.gt.u32 	%p11, %r19, -8;
	mul.wide.u32 	%rd49, %r103, 8;
	add.s64 	%rd8, %rd2, %rd49;
	add.s32 	%r23, %r102, 1;
	mov.f32 	%f131, 0f00000000;
	mov.b32 	%r107, 0;
	mov.f32 	%f157, %f131;
	@%p11 bra 	$L__BB1_29;
	and.b32  	%r58, %r14, 2147483640;
	neg.s32 	%r105, %r58;
	mov.f32 	%f131, 0f00000000;
	mov.u32 	%r104, %r12;
$L__BB1_12:
	.pragma "nounroll";
	setp.ge.s32 	%p12, %r23, %r37;
	mul.wide.s32 	%rd50, %r104, 8;
	add.s64 	%rd9, %rd7, %rd50;
	ld.global.v2.f32 	{%f80, %f3}, [%rd9+-32];
	cvt.rzi.s32.f32 	%r59, %f80;
	mul.lo.s32 	%r60, %r59, %r37;
	mul.wide.s32 	%rd51, %r60, 4;
	add.s64 	%rd10, %rd8, %rd51;
	ld.global.f32 	%f81, [%rd10];
	fma.rn.f32 	%f4, %f3, %f81, %f157;
	@%p12 bra 	$L__BB1_14;
	ld.global.f32 	%f82, [%rd10+4];
	fma.rn.f32 	%f131, %f3, %f82, %f131;
$L__BB1_14:
	ld.global.v2.f32 	{%f83, %f7}, [%rd9+-24];
	cvt.rzi.s32.f32 	%r61, %f83;
	mul.lo.s32 	%r62, %r61, %r37;
	mul.wide.s32 	%rd52, %r62, 4;
	add.s64 	%rd11, %rd8, %rd52;
	ld.global.f32 	%f84, [%rd11];
	fma.rn.f32 	%f8, %f7, %f84, %f4;
	@%p12 bra 	$L__BB1_16;
	ld.global.f32 	%f85, [%rd11+4];
	fma.rn.f32 	%f131, %f7, %f85, %f131;
$L__BB1_16:
	ld.global.v2.f32 	{%f86, %f11}, [%rd9+-16];
	cvt.rzi.s32.f32 	%r63, %f86;
	mul.lo.s32 	%r64, %r63, %r37;
	mul.wide.s32 	%rd53, %r64, 4;
	add.s64 	%rd12, %rd8, %rd53;
	ld.global.f32 	%f87, [%rd12];
	fma.rn.f32 	%f12, %f11, %f87, %f8;
	@%p12 bra 	$L__BB1_18;
	ld.global.f32 	%f88, [%rd12+4];
	fma.rn.f32 	%f131, %f11, %f88, %f131;
$L__BB1_18:
	ld.global.v2.f32 	{%f89, %f15}, [%rd9+-8];
	cvt.rzi.s32.f32 	%r65, %f89;
	mul.lo.s32 	%r66, %r65, %r37;
	mul.wide.s32 	%rd54, %r66, 4;
	add.s64 	%rd13, %rd8, %rd54;
	ld.global.f32 	%f90, [%rd13];
	fma.rn.f32 	%f16, %f15, %f90, %f12;
	@%p12 bra 	$L__BB1_20;
	ld.global.f32 	%f91, [%rd13+4];
	fma.rn.f32 	%f131, %f15, %f91, %f131;
$L__BB1_20:
	ld.global.v2.f32 	{%f92, %f19}, [%rd9];
	cvt.rzi.s32.f32 	%r67, %f92;
	mul.lo.s32 	%r68, %r67, %r37;
	mul.wide.s32 	%rd55, %r68, 4;
	add.s64 	%rd14, %rd8, %rd55;
	ld.global.f32 	%f93, [%rd14];
	fma.rn.f32 	%f20, %f19, %f93, %f16;
	@%p12 bra 	$L__BB1_22;
	ld.global.f32 	%f94, [%rd14+4];
	fma.rn.f32 	%f131, %f19, %f94, %f131;
$L__BB1_22:
	ld.global.v2.f32 	{%f95, %f23}, [%rd9+8];
	cvt.rzi.s32.f32 	%r69, %f95;
	mul.lo.s32 	%r70, %r69, %r37;
	mul.wide.s32 	%rd56, %r70, 4;
	add.s64 	%rd15, %rd8, %rd56;
	ld.global.f32 	%f96, [%rd15];
	fma.rn.f32 	%f24, %f23, %f96, %f20;
	@%p12 bra 	$L__BB1_24;
	ld.global.f32 	%f97, [%rd15+4];
	fma.rn.f32 	%f131, %f23, %f97, %f131;
$L__BB1_24:
	ld.global.v2.f32 	{%f98, %f27}, [%rd9+16];
	cvt.rzi.s32.f32 	%r71, %f98;
	mul.lo.s32 	%r72, %r71, %r37;
	mul.wide.s32 	%rd57, %r72, 4;
	add.s64 	%rd16, %rd8, %rd57;
	ld.global.f32 	%f99, [%rd16];
	fma.rn.f32 	%f28, %f27, %f99, %f24;
	@%p12 bra 	$L__BB1_26;
	ld.global.f32 	%f100, [%rd16+4];
	fma.rn.f32 	%f131, %f27, %f100, %f131;
$L__BB1_26:
	ld.global.v2.f32 	{%f101, %f31}, [%rd9+24];
	cvt.rzi.s32.f32 	%r73, %f101;
	mul.lo.s32 	%r74, %r73, %r37;
	mul.wide.s32 	%rd58, %r74, 4;
	add.s64 	%rd17, %rd8, %rd58;
	ld.global.f32 	%f102, [%rd17];
	fma.rn.f32 	%f157, %f31, %f102, %f28;
	@%p12 bra 	$L__BB1_28;
	ld.global.f32 	%f103, [%rd17+4];
	fma.rn.f32 	%f131, %f31, %f103, %f131;
$L__BB1_28:
	add.s32 	%r105, %r105, 8;
	add.s32 	%r104, %r104, 8;
	setp.ne.s32 	%p20, %r105, 0;
	mov.u32 	%r107, %r20;
	@%p20 bra 	$L__BB1_12;
$L__BB1_29:
	setp.eq.s32 	%p21, %r18, 0;
	@%p21 bra 	$L__BB1_50;
	add.s32 	%r75, %r18, -1;
	setp.lt.u32 	%p22, %r75, 3;
	@%p22 bra 	$L__BB1_40;
	setp.ge.s32 	%p23, %r23, %r37;
	add.s32 	%r76, %r107, %r12;
	mul.wide.s32 	%rd59, %r76, 8;
	add.s64 	%rd18, %rd3, %rd59;
	ld.global.v2.f32 	{%f105, %f39}, [%rd18];
	cvt.rzi.s32.f32 	%r77, %f105;
	mul.lo.s32 	%r78, %r77, %r37;
	mul.wide.s32 	%rd60, %r78, 4;
	add.s64 	%rd19, %rd8, %rd60;
	ld.global.f32 	%f106, [%rd19];
	fma.rn.f32 	%f40, %f39, %f106, %f157;
	@%p23 bra 	$L__BB1_33;
	ld.global.f32 	%f107, [%rd19+4];
	fma.rn.f32 	%f131, %f39, %f107, %f131;
$L__BB1_33:
	ld.global.v2.f32 	{%f108, %f43}, [%rd18+8];
	cvt.rzi.s32.f32 	%r79, %f108;
	mul.lo.s32 	%r80, %r79, %r37;
	mul.wide.s32 	%rd61, %r80, 4;
	add.s64 	%rd20, %rd8, %rd61;
	ld.global.f32 	%f109, [%rd20];
	fma.rn.f32 	%f44, %f43, %f109, %f40;
	@%p23 bra 	$L__BB1_35;
	ld.global.f32 	%f110, [%rd20+4];
	fma.rn.f32 	%f131, %f43, %f110, %f131;
$L__BB1_35:
	ld.global.v2.f32 	{%f111, %f47}, [%rd18+16];
	cvt.rzi.s32.f32 	%r81, %f111;
	mul.lo.s32 	%r82, %r81, %r37;
	mul.wide.s32 	%rd62, %r82, 4;
	add.s64 	%rd21, %rd8, %rd62;
	ld.global.f32 	%f112, [%rd21];
	fma.rn.f32 	%f48, %f47, %f112, %f44;
	@%p23 bra 	$L__BB1_37;
	ld.global.f32 	%f113, [%rd21+4];
	fma.rn.f32 	%f131, %f47, %f113, %f131;
$L__BB1_37:
	ld.global.v2.f32 	{%f114, %f51}, [%rd18+24];
	cvt.rzi.s32.f32 	%r83, %f114;
	mul.lo.s32 	%r84, %r83, %r37;
	mul.wide.s32 	%rd63, %r84, 4;
	add.s64 	%rd22, %rd8, %rd63;
	ld.global.f32 	%f115, [%rd22];
	fma.rn.f32 	%f157, %f51, %f115, %f48;
	@%p23 bra 	$L__BB1_39;
	ld.global.f32 	%f116, [%rd22+4];
	fma.rn.f32 	%f131, %f51, %f116, %f131;
$L__BB1_39:
	add.s32 	%r107, %r107, 4;
$L__BB1_40:
	and.b32  	%r85, %r14, 3;
	setp.eq.s32 	%p27, %r85, 0;
	@%p27 bra 	$L__BB1_50;
	setp.eq.s32 	%p28, %r85, 1;
	@%p28 bra 	$L__BB1_47;
	setp.ge.s32 	%p29, %r23, %r37;
	add.s32 	%r86, %r107, %r12;
	mul.wide.s32 	%rd64, %r86, 8;
	add.s64 	%rd23, %rd3, %rd64;
	ld.global.v2.f32 	{%f118, %f59}, [%rd23];
	cvt.rzi.s32.f32 	%r87, %f118;
	mul.lo.s32 	%r88, %r87, %r37;
	mul.wide.s32 	%rd65, %r88, 4;
	add.s64 	%rd24, %rd8, %rd65;
	ld.global.f32 	%f119, [%rd24];
	fma.rn.f32 	%f60, %f59, %f119, %f157;
	@%p29 bra 	$L__BB1_44;
	ld.global.f32 	%f120, [%rd24+4];
	fma.rn.f32 	%f131, %f59, %f120, %f131;
$L__BB1_44:
	ld.global.v2.f32 	{%f121, %f63}, [%rd23+8];
	cvt.rzi.s32.f32 	%r89, %f121;
	mul.lo.s32 	%r90, %r89, %r37;
	mul.wide.s32 	%rd66, %r90, 4;
	add.s64 	%rd25, %rd8, %rd66;
	ld.global.f32 	%f122, [%rd25];
	fma.rn.f32 	%f157, %f63, %f122, %f60;
	@%p29 bra 	$L__BB1_46;
	ld.global.f32 	%f123, [%rd25+4];
	fma.rn.f32 	%f131, %f63, %f123, %f131;
$L__BB1_46:
	add.s32 	%r107, %r107, 2;
$L__BB1_47:
	and.b32  	%r91, %r14, 1;
	setp.eq.b32 	%p31, %r91, 1;
	not.pred 	%p32, %p31;
	@%p32 bra 	$L__BB1_50;
	setp.ge.s32 	%p33, %r23, %r37;
	add.s32 	%r92, %r107, %r12;
	mul.wide.s32 	%rd67, %r92, 8;
	add.s64 	%rd68, %rd3, %rd67;
	ld.global.v2.f32 	{%f124, %f71}, [%rd68];
	cvt.rzi.s32.f32 	%r93, %f124;
	mul.lo.s32 	%r94, %r93, %r37;
	mul.wide.s32 	%rd69, %r94, 4;
	add.s64 	%rd26, %rd8, %rd69;
	ld.global.f32 	%f125, [%rd26];
	fma.rn.f32 	%f157, %f71, %f125, %f157;
	@%p33 bra 	$L__BB1_50;
	ld.global.f32 	%f126, [%rd26+4];
	fma.rn.f32 	%f131, %f71, %f126, %f131;
$L__BB1_50:
	setp.ge.s32 	%p34, %r16, %r36;
	@%p34 bra 	$L__BB1_56;
	setp.gt.s32 	%p35, %r15, -1;
	@%p35 bra 	$L__BB1_54;
	add.s32 	%r95, %r102, %r17;
	mul.wide.s32 	%rd70, %r95, 4;
	add.s64 	%rd27, %rd4, %rd70;
	atom.global.add.f32 	%f127, [%rd27], %f157;
	add.s32 	%r96, %r102, 1;
	setp.ge.s32 	%p36, %r96, %r37;
	@%p36 bra 	$L__BB1_56;
	atom.global.add.f32 	%f128, [%rd27+4], %f131;
	bra.uni 	$L__BB1_56;
$L__BB1_54:
	add.s32 	%r97, %r102, %r17;
	mul.wide.s32 	%rd71, %r97, 4;
	add.s64 	%rd28, %rd4, %rd71;
	st.global.f32 	[%rd28], %f157;
	add.s32 	%r98, %r102, 1;
	setp.ge.s32 	%p37, %r98, %r37;
	@%p37 bra 	$L__BB1_56;
	st.global.f32 	[%rd28+4], %f131;
$L__BB1_56:
	add.s32 	%r103, %r103, 8;
	shl.b32 	%r102, %r103, 1;
	setp.lt.s32 	%p38, %r102, %r37;
	mov.u32 	%r100, %r7;
	@%p38 bra 	$L__BB1_9;
	bra.uni 	$L__BB1_1;
$L__BB1_57:
	ret;

}
	// .globl	flexspmm_cuda_k16_vec4_v33
.visible .entry flexspmm_cuda_k16_vec4_v33(
	.param .u64 .ptr .align 1 flexspmm_cuda_k16_vec4_v33_param_0,
	.param .u64 .ptr .align 1 flexspmm_cuda_k16_vec4_v33_param_1,
	.param .u64 .ptr .align 1 flexspmm_cuda_k16_vec4_v33_param_2,
	.param .u64 .ptr .align 1 flexspmm_cuda_k16_vec4_v33_param_3,
	.param .u64 .ptr .align 1 flexspmm_cuda_k16_vec4_v33_param_4,
	.param .u32 flexspmm_cuda_k16_vec4_v33_param_5,
	.param .u32 flexspmm_cuda_k16_vec4_v33_param_6,
	.param .u32 flexspmm_cuda_k16_vec4_v33_param_7,
	.param .u32 flexspmm_cuda_k16_vec4_v33_param_8,
	.param .u32 flexspmm_cuda_k16_vec4_v33_param_9,
	.param .u64 .ptr .align 1 flexspmm_cuda_k16_vec4_v33_param_10,
	.param .u64 .ptr .align 1 flexspmm_cuda_k16_vec4_v33_param_11
)
{
	.local .align 16 .b8 	__local_depot2[32];
	.reg .b64 	%SP;
	.reg .b64 	%SPL;
	.reg .pred 	%p<46>;
	.reg .b32 	%r<114>;
	.reg .b32 	%f<178>;
	.reg .b64 	%rd<70>;
	// demoted variable
	.shared .align 4 .b8 _ZZ26flexspmm_cuda_k16_vec4_v33E7seg_idx[8];
	mov.u64 	%SPL, __local_depot2;
	ld.param.u64 	%rd13, [flexspmm_cuda_k16_vec4_v33_param_1];
	ld.param.u64 	%rd14, [flexspmm_cuda_k16_vec4_v33_param_3];
	ld.param.u32 	%r39, [flexspmm_cuda_k16_vec4_v33_param_5];
	ld.param.u32 	%r40, [flexspmm_cuda_k16_vec4_v33_param_7];
	ld.param.u32 	%r41, [flexspmm_cuda_k16_vec4_v33_param_8];
	ld.param.u64 	%rd15, [flexspmm_cuda_k16_vec4_v33_param_10];
	ld.param.u64 	%rd16, [flexspmm_cuda_k16_vec4_v33_param_11];
	cvta.to.global.u64 	%rd1, %rd15;
	cvta.to.global.u64 	%rd2, %rd13;
	cvta.to.global.u64 	%rd3, %rd16;
	cvta.to.global.u64 	%rd17, %rd14;
	add.u64 	%rd4, %SPL, 0;
	mov.u32 	%r44, %tid.x;
	and.b32  	%r1, %r44, 31;
	and.b32  	%r2, %r44, 3;
	// begin inline asm
	mov.u32 %r107, %smid;
	// end inline asm
	mul.wide.s32 	%rd19, %r107, 4;
	add.s64 	%rd20, %rd17, %rd19;
	ld.global.u32 	%r4, [%rd20];
	shr.u32 	%r45, %r44, 3;
	and.b32  	%r46, %r45, 124;
	mov.u32 	%r47, _ZZ26flexspmm_cuda_k16_vec4_v33E7seg_idx;
	add.s32 	%r5, %r47, %r46;
	add.s64 	%rd5, %rd2, 16;
$L__BB2_1:
	mov.u32 	%r6, %r107;
	setp.ne.s32 	%p1, %r1, 0;
	mov.b32 	%r108, 0;
	@%p1 bra 	$L__BB2_3;
	ld.param.u64 	%rd69, [flexspmm_cuda_k16_vec4_v33_param_4];
	cvta.to.global.u64 	%rd21, %rd69;
	mul.wide.s32 	%rd22, %r6, 4;
	add.s64 	%rd23, %rd21, %rd22;
	atom.global.add.u32 	%r108, [%rd23], 1;
$L__BB2_3:
	setp.ne.s32 	%p2, %r1, 0;
	bar.warp.sync 	-1;
	@%p2 bra 	$L__BB2_5;
	st.shared.u32 	[%r5], %r108;
$L__BB2_5:
	bar.warp.sync 	-1;
	setp.lt.s32 	%p3, %r6, %r41;
	ld.shared.u32 	%r49, [%r5];
	setp.ge.s32 	%p4, %r49, %r4;
	and.pred  	%p5, %p3, %p4;
	mov.u32 	%r107, %r41;
	@%p5 bra 	$L__BB2_1;
	ld.param.u32 	%r106, [flexspmm_cuda_k16_vec4_v33_param_9];
	setp.eq.s32 	%p6, %r6, %r41;
	setp.ge.s32 	%p7, %r49, %r106;
	and.pred  	%p8, %p6, %p7;
	@%p8 bra 	$L__BB2_74;
	ld.param.u64 	%rd68, [flexspmm_cuda_k16_vec4_v33_param_2];
	ld.param.u64 	%rd67, [flexspmm_cuda_k16_vec4_v33_param_0];
	shl.b32 	%r16, %r2, 2;
	setp.ge.s32 	%p9, %r16, %r40;
	shl.b32 	%r50, %r49, 3;
	cvta.to.global.u64 	%rd24, %rd68;
	mul.wide.s32 	%rd25, %r50, 4;
	add.s64 	%rd26, %rd24, %rd25;
	ld.global.u32 	%r51, [%rd26];
	ld.global.u32 	%r52, [%rd26+4];
	ld.global.u32 	%r53, [%rd26+8];
	ld.global.u32 	%r54, [%rd26+12];
	st.local.v4.u32 	[%rd4], {%r51, %r52, %r53, %r54};
	ld.global.u32 	%r55, [%rd26+16];
	ld.global.u32 	%r56, [%rd26+20];
	ld.global.u32 	%r57, [%rd26+24];
	ld.global.u32 	%r58, [%rd26+28];
	st.local.v4.u32 	[%rd4+16], {%r55, %r56, %r57, %r58};
	shr.u32 	%r59, %r1, 2;
	mad.lo.s32 	%r60, %r49, 9, %r59;
	cvta.to.global.u64 	%rd27, %rd67;
	mul.wide.s32 	%rd28, %r60, 4;
	add.s64 	%rd29, %rd27, %rd28;
	ld.global.u32 	%r11, [%rd29];
	ld.global.u32 	%r12, [%rd29+4];
	sub.s32 	%r13, %r12, %r11;
	mov.u32 	%r107, %r6;
	@%p9 bra 	$L__BB2_1;
	sub.s32 	%r14, %r11, %r12;
	and.b32  	%r15, %r13, 2147483644;
	mov.u32 	%r110, %r2;
$L__BB2_9:
	setp.lt.s32 	%p10, %r13, 1;
	mov.f32 	%f174, 0f00000000;
	mov.f32 	%f157, %f174;
	mov.f32 	%f158, %f174;
	mov.f32 	%f159, %f174;
	@%p10 bra 	$L__BB2_58;
	setp.gt.u32 	%p11, %r14, -4;
	mul.wide.u32 	%rd30, %r110, 16;
	add.s64 	%rd6, %rd1, %rd30;
	add.s32 	%r18, %r16, 3;
	add.s32 	%r19, %r16, 2;
	add.s32 	%r20, %r16, 1;
	mov.f32 	%f159, 0f00000000;
	mov.b32 	%r113, 0;
	mov.f32 	%f158, %f159;
	mov.f32 	%f157, %f159;
	mov.f32 	%f174, %f159;
	@%p11 bra 	$L__BB2_37;
	and.b32  	%r62, %r13, 2147483644;
	neg.s32 	%r112, %r62;
	mov.f32 	%f159, 0f00000000;
	mov.u32 	%r111, %r11;
$L__BB2_12:
	setp.ge.s32 	%p12, %r18, %r40;
	mul.wide.s32 	%rd31, %r111, 8;
	add.s64 	%rd7, %rd5, %rd31;
	ld.global.v2.f32 	{%f109, %f5}, [%rd7+-16];
	cvt.rzi.s32.f32 	%r63, %f109;
	mul.lo.s32 	%r64, %r63, %r40;
	mul.wide.s32 	%rd32, %r64, 4;
	add.s64 	%rd33, %rd6, %rd32;
	ld.global.v4.f32 	{%f110, %f6, %f7, %f111}, [%rd33];
	mov.b32 	%r65, %f111;
	mov.b64 	%rd34, {%r66, %r65};
	fma.rn.f32 	%f8, %f5, %f110, %f174;
	{ .reg .b32 tmp; mov.b64 {tmp, %r24}, %rd34; }
	@%p12 bra 	$L__BB2_14;
	fma.rn.f32 	%f157, %f5, %f6, %f157;
	fma.rn.f32 	%f158, %f5, %f7, %f158;
	mov.b32 	%f112, %r24;
	fma.rn.f32 	%f159, %f5, %f112, %f159;
	bra.uni 	$L__BB2_18;
$L__BB2_14:
	setp.ge.s32 	%p13, %r19, %r40;
	@%p13 bra 	$L__BB2_16;
	fma.rn.f32 	%f157, %f5, %f6, %f157;
	fma.rn.f32 	%f158, %f5, %f7, %f158;
	bra.uni 	$L__BB2_18;
$L__BB2_16:
	setp.ge.s32 	%p14, %r20, %r40;
	@%p14 bra 	$L__BB2_18;
	fma.rn.f32 	%f157, %f5, %f6, %f157;
$L__BB2_18:
	setp.lt.s32 	%p15, %r18, %r40;
	ld.global.v2.f32 	{%f113, %f18}, [%rd7+-8];
	cvt.rzi.s32.f32 	%r67, %f113;
	mul.lo.s32 	%r68, %r67, %r40;
	mul.wide.s32 	%rd35, %r68, 4;
	add.s64 	%rd36, %rd6, %rd35;
	ld.global.v4.f32 	{%f114, %f19, %f20, %f115}, [%rd36];
	mov.b32 	%r69, %f115;
	mov.b64 	%rd37, {%r70, %r69};
	fma.rn.f32 	%f21, %f18, %f114, %f8;
	{ .reg .b32 tmp; mov.b64 {tmp, %r25}, %rd37; }
	@%p15 bra 	$L__BB2_23;
	setp.lt.s32 	%p16, %r19, %r40;
	@%p16 bra 	$L__BB2_22;
	setp.ge.s32 	%p17, %r20, %r40;
	@%p17 bra 	$L__BB2_24;
	fma.rn.f32 	%f157, %f18, %f19, %f157;
	bra.uni 	$L__BB2_24;
$L__BB2_22:
	fma.rn.f32 	%f157, %f18, %f19, %f157;
	fma.rn.f32 	%f158, %f18, %f20, %f158;
	bra.uni 	$L__BB2_24;
$L__BB2_23:
	fma.rn.f32 	%f157, %f18, %f19, %f157;
	fma.rn.f32 	%f158, %f18, %f20, %f158;
	mov.b32 	%f116, %r25;
	fma.rn.f32 	%f159, %f18, %f116, %f159;
$L__BB2_24:
	ld.global.v2.f32 	{%f117, %f31}, [%rd7];
	cvt.rzi.s32.f32 	%r71, %f117;
	mul.lo.s32 	%r72, %r71, %r40;
	mul.wide.s32 	%rd38, %r72, 4;
	add.s64 	%rd39, %rd6, %rd38;
	ld.global.v4.f32 	{%f118, %f32, %f33, %f119}, [%rd39];
	mov.b32 	%r73, %f119;
	mov.b64 	%rd40, {%r74, %r73};
	fma.rn.f32 	%f34, %f31, %f118, %f21;
	{ .reg .b32 tmp; mov.b64 {tmp, %r26}, %rd40; }
	@%p15 bra 	$L__BB2_29;
	setp.lt.s32 	%p19, %r19, %r40;
	@%p19 bra 	$L__BB2_28;
	setp.ge.s32 	%p20, %r20, %r40;
	@%p20 bra 	$L__BB2_30;
	fma.rn.f32 	%f157, %f31, %f32, %f157;
	bra.uni 	$L__BB2_30;
$L__BB2_28:
	fma.rn.f32 	%f157, %f31, %f32, %f157;
	fma.rn.f32 	%f158, %f31, %f33, %f158;
	bra.uni 	$L__BB2_30;
$L__BB2_29:
	fma.rn.f32 	%f157, %f31, %f32, %f157;
	fma.rn.f32 	%f158, %f31, %f33, %f158;
	mov.b32 	%f120, %r26;
	fma.rn.f32 	%f159, %f31, %f120, %f159;
$L__BB2_30:
	ld.global.v2.f32 	{%f121, %f44}, [%rd7+8];
	cvt.rzi.s32.f32 	%r75, %f121;
	mul.lo.s32 	%r76, %r75, %r40;
	mul.wide.s32 	%rd41, %r76, 4;
	add.s64 	%rd42, %rd6, %rd41;
	ld.global.v4.f32 	{%f122, %f45, %f46, %f123}, [%rd42];
	mov.b32 	%r77, %f123;
	mov.b64 	%rd43, {%r78, %r77};
	fma.rn.f32 	%f174, %f44, %f122, %f34;
	{ .reg .b32 tmp; mov.b64 {tmp, %r27}, %rd43; }
	@%p15 bra 	$L__BB2_35;
	setp.lt.s32 	%p22, %r19, %r40;
	@%p22 bra 	$L__BB2_34;
	setp.ge.s32 	%p23, %r20, %r40;
	@%p23 bra 	$L__BB2_36;
	fma.rn.f32 	%f157, %f44, %f45, %f157;
	bra.uni 	$L__BB2_36;
$L__BB2_34:
	fma.rn.f32 	%f157, %f44, %f45, %f157;
	fma.rn.f32 	%f158, %f44, %f46, %f158;
	bra.uni 	$L__BB2_36;
$L__BB2_35:
	fma.rn.f32 	%f157, %f44, %f45, %f157;
	fma.rn.f32 	%f158, %f44, %f46, %f158;
	mov.b32 	%f124, %r27;
	fma.rn.f32 	%f159, %f44, %f124, %f159;
$L__BB2_36:
	add.s32 	%r112, %r112, 4;
	add.s32 	%r111, %r111, 4;
	setp.ne.s32 	%p24, %r112, 0;
	mov.u32 	%r113, %r15;
	@%p24 bra 	$L__BB2_12;
$L__BB2_37:
	and.b32  	%r79, %r13, 3;
	setp.eq.s32 	%p25, %r79, 0;
	@%p25 bra 	$L__BB2_58;
	setp.lt.s32 	%p26, %r18, %r40;
	add.s32 	%r80, %r113, %r11;
	mul.wide.s32 	%rd44, %r80, 8;
	add.s64 	%rd8, %rd2, %rd44;
	ld.global.v2.f32 	{%f125, %f65}, [%rd8];
	cvt.rzi.s32.f32 	%r81, %f125;
	mul.lo.s32 	%r82, %r81, %r40;
	mul.wide.s32 	%rd45, %r82, 4;
	add.s64 	%rd46, %rd6, %rd45;
	ld.global.v4.f32 	{%f126, %f66, %f67, %f127}, [%rd46];
	mov.b32 	%r83, %f127;
	mov.b64 	%rd47, {%r84, %r83};
	fma.rn.f32 	%f174, %f65, %f126, %f174;
	{ .reg .b32 tmp; mov.b64 {tmp, %r31}, %rd47; }
	@%p26 bra 	$L__BB2_43;
	setp.lt.s32 	%p27, %r19, %r40;
	@%p27 bra 	$L__BB2_42;
	setp.ge.s32 	%p28, %r20, %r40;
	@%p28 bra 	$L__BB2_44;
	fma.rn.f32 	%f157, %f65, %f66, %f157;
	bra.uni 	$L__BB2_44;
$L__BB2_42:
	fma.rn.f32 	%f157, %f65, %f66, %f157;
	fma.rn.f32 	%f158, %f65, %f67, %f158;
	bra.uni 	$L__BB2_44;
$L__BB2_43:
	fma.rn.f32 	%f157, %f65, %f66, %f157;
	fma.rn.f32 	%f158, %f65, %f67, %f158;
	mov.b32 	%f128, %r31;
	fma.rn.f32 	%f159, %f65, %f128, %f159;
$L__BB2_44:
	and.b32  	%r85, %r13, 3;
	setp.eq.s32 	%p29, %r85, 1;
	@%p29 bra 	$L__BB2_58;
	ld.global.v2.f32 	{%f129, %f78}, [%rd8+8];
	cvt.rzi.s32.f32 	%r86, %f129;
	mul.lo.s32 	%r87, %r86, %r40;
	mul.wide.s32 	%rd48, %r87, 4;
	add.s64 	%rd49, %rd6, %rd48;
	ld.global.v4.f32 	{%f130, %f79, %f80, %f131}, [%rd49];
	mov.b32 	%r88, %f131;
	mov.b64 	%rd50, {%r89, %r88};
	fma.rn.f32 	%f174, %f78, %f130, %f174;
	{ .reg .b32 tmp; mov.b64 {tmp, %r32}, %rd50; }
	@%p26 bra 	$L__BB2_50;
	setp.lt.s32 	%p31, %r19, %r40;
	@%p31 bra 	$L__BB2_49;
	setp.ge.s32 	%p32, %r20, %r40;
	@%p32 bra 	$L__BB2_51;
	fma.rn.f32 	%f157, %f78, %f79, %f157;
	bra.uni 	$L__BB2_51;
$L__BB2_49:
	fma.rn.f32 	%f157, %f78, %f79, %f157;
	fma.rn.f32 	%f158, %f78, %f80, %f158;
	bra.uni 	$L__BB2_51;
$L__BB2_50:
	fma.rn.f32 	%f157, %f78, %f79, %f157;
	fma.rn.f32 	%f158, %f78, %f80, %f158;
	mov.b32 	%f132, %r32;
	fma.rn.f32 	%f159, %f78, %f132, %f159;
$L__BB2_51:
	and.b32  	%r90, %r13, 3;
	setp.eq.s32 	%p33, %r90, 2;
	@%p33 bra 	$L__BB2_58;
	ld.global.v2.f32 	{%f133, %f91}, [%rd8+16];
	cvt.rzi.s32.f32 	%r91, %f133;
	mul.lo.s32 	%r92, %r91, %r40;
	mul.wide.s32 	%rd51, %r92, 4;
	add.s64 	%rd52, %rd6, %rd51;
	ld.global.v4.f32 	{%f134, %f92, %f93, %f135}, [%rd52];
	mov.b32 	%r93, %f135;
	mov.b64 	%rd53, {%r94, %r93};
	fma.rn.f32 	%f174, %f91, %f134, %f174;
	{ .reg .b32 tmp; mov.b64 {tmp, %r33}, %rd53; }
	@%p26 bra 	$L__BB2_57;
	setp.lt.s32 	%p35, %r19, %r40;
	@%p35 bra 	$L__BB2_56;
	setp.ge.s32 	%p36, %r20, %r40;
	@%p36 bra 	$L__BB2_58;
	fma.rn.f32 	%f157, %f91, %f92, %f157;
	bra.uni 	$L__BB2_58;
$L__BB2_56:
	fma.rn.f32 	%f157, %f91, %f92, %f157;
	fma.rn.f32 	%f158, %f91, %f93, %f158;
	bra.uni 	$L__BB2_58;
$L__BB2_57:
	fma.rn.f32 	%f157, %f91, %f92, %f157;
	fma.rn.f32 	%f158, %f91, %f93, %f158;
	mov.b32 	%f136, %r33;
	fma.rn.f32 	%f159, %f91, %f136, %f159;
$L__BB2_58:
	and.b32  	%r95, %r1, 28;
	cvt.u64.u32 	%rd54, %r95;
	add.s64 	%rd55, %rd4, %rd54;
	ld.local.u32 	%r34, [%rd55];
	and.b32  	%r35, %r34, 2147483647;
	setp.ge.s32 	%p37, %r35, %r39;
	@%p37 bra 	$L__BB2_73;
	mul.lo.s32 	%r36, %r35, %r40;
	setp.gt.s32 	%p38, %r34, -1;
	@%p38 bra 	$L__BB2_66;
	add.s32 	%r96, %r36, %r16;
	mul.wide.s32 	%rd56, %r96, 4;
	add.s64 	%rd9, %rd3, %rd56;
	atom.global.add.f32 	%f137, [%rd9], %f174;
	add.s32 	%r97, %r16, 3;
	setp.ge.s32 	%p39, %r97, %r40;
	@%p39 bra 	$L__BB2_62;
	atom.global.add.f32 	%f141, [%rd9+4], %f157;
	atom.global.add.f32 	%f142, [%rd9+8], %f158;
	atom.global.add.f32 	%f143, [%rd9+12], %f159;
	bra.uni 	$L__BB2_73;
$L__BB2_62:
	add.s32 	%r98, %r16, 2;
	setp.ge.s32 	%p40, %r98, %r40;
	@%p40 bra 	$L__BB2_64;
	atom.global.add.f32 	%f139, [%rd9+4], %f157;
	atom.global.add.f32 	%f140, [%rd9+8], %f158;
	bra.uni 	$L__BB2_73;
$L__BB2_64:
	add.s32 	%r99, %r16, 1;
	setp.ge.s32 	%p41, %r99, %r40;
	@%p41 bra 	$L__BB2_73;
	atom.global.add.f32 	%f138, [%rd9+4], %f157;
	bra.uni 	$L__BB2_73;
$L__BB2_66:
	add.s32 	%r100, %r16, 3;
	setp.ge.s32 	%p42, %r100, %r40;
	@%p42 bra 	$L__BB2_68;
	mul.wide.s32 	%rd63, %r36, 4;
	add.s64 	%rd64, %rd3, %rd63;
	mul.wide.u32 	%rd65, %r110, 16;
	add.s64 	%rd66, %rd64, %rd65;
	st.global.v4.f32 	[%rd66], {%f174, %f157, %f158, %f159};
	bra.uni 	$L__BB2_73;
$L__BB2_68:
	add.s32 	%r101, %r16, 2;
	setp.ge.s32 	%p43, %r101, %r40;
	@%p43 bra 	$L__BB2_70;
	add.s32 	%r105, %r36, %r16;
	mul.wide.s32 	%rd61, %r105, 4;
	add.s64 	%rd62, %rd3, %rd61;
	st.global.f32 	[%rd62], %f174;
	st.global.f32 	[%rd62+4], %f157;
	st.global.f32 	[%rd62+8], %f158;
	bra.uni 	$L__BB2_73;
$L__BB2_70:
	add.s32 	%r102, %r16, 1;
	setp.ge.s32 	%p44, %r102, %r40;
	@%p44 bra 	$L__BB2_72;
	add.s32 	%r104, %r36, %r16;
	mul.wide.s32 	%rd59, %r104, 4;
	add.s64 	%rd60, %rd3, %rd59;
	st.global.f32 	[%rd60], %f174;
	st.global.f32 	[%rd60+4], %f157;
	bra.uni 	$L__BB2_73;
$L__BB2_72:
	add.s32 	%r103, %r36, %r16;
	mul.wide.s32 	%rd57, %r103, 4;
	add.s64 	%rd58, %rd3, %rd57;
	st.global.f32 	[%rd58], %f174;
$L__BB2_73:
	add.s32 	%r110, %r110, 16;
	shl.b32 	%r16, %r110, 2;
	setp.lt.s32 	%p45, %r16, %r40;
	mov.u32 	%r107, %r6;
	@%p45 bra 	$L__BB2_9;
	bra.uni 	$L__BB2_1;
$L__BB2_74:
	ret;

}
	// .globl	flexspmm_cuda_k32_vec4_v34
.visible .entry flexspmm_cuda_k32_vec4_v34(
	.param .u64 .ptr .align 1 flexspmm_cuda_k32_vec4_v34_param_0,
	.param .u64 .ptr .align 1 flexspmm_cuda_k32_vec4_v34_param_1,
	.param .u64 .ptr .align 1 flexspmm_cuda_k32_vec4_v34_param_2,
	.param .u64 .ptr .align 1 flexspmm_cuda_k32_vec4_v34_param_3,
	.param .u64 .ptr .align 1 flexspmm_cuda_k32_vec4_v34_param_4,
	.param .u32 flexspmm_cuda_k32_vec4_v34_param_5,
	.param .u32 flexspmm_cuda_k32_vec4_v34_param_6,
	.param .u32 flexspmm_cuda_k32_vec4_v34_param_7,
	.param .u32 flexspmm_cuda_k32_vec4_v34_param_8,
	.param .u32 flexspmm_cuda_k32_vec4_v34_param_9,
	.param .u64 .ptr .align 1 flexspmm_cuda_k32_vec4_v34_param_10,
	.param .u64 .ptr .align 1 flexspmm_cuda_k32_vec4_v34_param_11
)
{
	.local .align 16 .b8 	__local_depot3[32];
	.reg .b64 	%SP;
	.reg .b64 	%SPL;
	.reg .pred 	%p<83>;
	.reg .b32 	%r<199>;
	.reg .b32 	%f<355>;
	.reg .b64 	%rd<120>;
	// demoted variable
	.shared .align 4 .b8 _ZZ26flexspmm_cuda_k32_vec4_v34E7seg_idx[8];
	mov.u64 	%SPL, __local_depot3;
	ld.param.u64 	%rd17, [flexspmm_cuda_k32_vec4_v34_param_1];
	ld.param.u64 	%rd18, [flexspmm_cuda_k32_vec4_v34_param_3];
	ld.param.u32 	%r67, [flexspmm_cuda_k32_vec4_v34_param_5];
	ld.param.u32 	%r68, [flexspmm_cuda_k32_vec4_v34_param_7];
	ld.param.u64 	%rd19, [flexspmm_cuda_k32_vec4_v34_param_10];
	ld.param.u64 	%rd20, [flexspmm_cuda_k32_vec4_v34_param_11];
	cvta.to.global.u64 	%rd1, %rd19;
	cvta.to.global.u64 	%rd2, %rd17;
	cvta.to.global.u64 	%rd3, %rd20;
	cvta.to.global.u64 	%rd21, %rd18;
	add.u64 	%rd4, %SPL, 0;
	mov.u32 	%r72, %tid.x;
	and.b32  	%r1, %r72, 31;
	and.b32  	%r2, %r72, 7;
	// begin inline asm
	mov.u32 %r187, %smid;
	// end inline asm
	mul.wide.s32 	%rd23, %r187, 4;
	add.s64 	%rd24, %rd21, %rd23;
	ld.global.u32 	%r4, [%rd24];
	shr.u32 	%r73, %r72, 3;
	and.b32  	%r74, %r73, 124;
	mov.u32 	%r75, _ZZ26flexspmm_cuda_k32_vec4_v34E7seg_idx;
	add.s32 	%r5, %r75, %r74;
	add.s64 	%rd5, %rd2, 16;
$L__BB3_1:
	mov.u32 	%r6, %r187;
	setp.ne.s32 	%p1, %r1, 0;
	mov.b32 	%r188, 0;
	@%p1 bra 	$L__BB3_3;
	ld.param.u64 	%rd119, [flexspmm_cuda_k32_vec4_v34_param_4];
	cvta.to.global.u64 	%rd25, %rd119;
	mul.wide.s32 	%rd26, %r6, 4;
	add.s64 	%rd27, %rd25, %rd26;
	atom.global.add.u32 	%r188, [%rd27], 1;
$L__BB3_3:
	setp.ne.s32 	%p2, %r1, 0;
	bar.warp.sync 	-1;
	@%p2 bra 	$L__BB3_5;
	st.shared.u32 	[%r5], %r188;
$L__BB3_5:
	ld.param.u32 	%r187, [flexspmm_cuda_k32_vec4_v34_param_8];
	bar.warp.sync 	-1;
	setp.lt.s32 	%p3, %r6, %r187;
	ld.shared.u32 	%r194, [%r5];
	setp.ge.s32 	%p4, %r194, %r4;
	and.pred  	%p5, %p3, %p4;
	@%p5 bra 	$L__BB3_1;
	ld.param.u32 	%r186, [flexspmm_cuda_k32_vec4_v34_param_9];
	ld.param.u32 	%r185, [flexspmm_cuda_k32_vec4_v34_param_8];
	setp.eq.s32 	%p6, %r6, %r185;
	setp.ge.s32 	%p7, %r194, %r186;
	and.pred  	%p8, %p6, %p7;
	@%p8 bra 	$L__BB3_142;
	ld.param.u64 	%rd118, [flexspmm_cuda_k32_vec4_v34_param_2];
	ld.param.u64 	%rd116, [flexspmm_cuda_k32_vec4_v34_param_0];
	shr.u32 	%r78, %r1, 3;
	shl.b32 	%r16, %r2, 2;
	setp.ge.s32 	%p9, %r16, %r68;
	shl.b32 	%r79, %r194, 3;
	cvta.to.global.u64 	%rd28, %rd118;
	mul.wide.s32 	%rd29, %r79, 4;
	add.s64 	%rd30, %rd28, %rd29;
	ld.global.u32 	%r80, [%rd30];
	ld.global.u32 	%r81, [%rd30+4];
	ld.global.u32 	%r82, [%rd30+8];
	ld.global.u32 	%r83, [%rd30+12];
	st.local.v4.u32 	[%rd4], {%r80, %r81, %r82, %r83};
	ld.global.u32 	%r84, [%rd30+16];
	ld.global.u32 	%r85, [%rd30+20];
	ld.global.u32 	%r86, [%rd30+24];
	ld.global.u32 	%r87, [%rd30+28];
	st.local.v4.u32 	[%rd4+16], {%r84, %r85, %r86, %r87};
	mad.lo.s32 	%r88, %r194, 9, %r78;
	cvta.to.global.u64 	%rd31, %rd116;
	mul.wide.s32 	%rd32, %r88, 4;
	add.s64 	%rd33, %rd31, %rd32;
	ld.global.u32 	%r11, [%rd33];
	ld.global.u32 	%r12, [%rd33+4];
	sub.s32 	%r13, %r12, %r11;
	@%p9 bra 	$L__BB3_75;
	sub.s32 	%r14, %r11, %r12;
	and.b32  	%r15, %r13, 2147483644;
	mov.u32 	%r190, %r2;
$L__BB3_9:
	setp.lt.s32 	%p10, %r13, 1;
	mov.f32 	%f317, 0f00000000;
	mov.f32 	%f300, %f317;
	mov.f32 	%f301, %f317;
	mov.f32 	%f302, %f317;
	@%p10 bra 	$L__BB3_58;
	setp.gt.u32 	%p11, %r14, -4;
	mul.wide.u32 	%rd34, %r190, 16;
	add.s64 	%rd6, %rd1, %rd34;
	add.s32 	%r18, %r16, 3;
	add.s32 	%r19, %r16, 2;
	add.s32 	%r20, %r16, 1;
	mov.f32 	%f302, 0f00000000;
	mov.b32 	%r193, 0;
	mov.f32 	%f301, %f302;
	mov.f32 	%f300, %f302;
	mov.f32 	%f317, %f302;
	@%p11 bra 	$L__BB3_37;
	and.b32  	%r90, %r13, 2147483644;
	neg.s32 	%r192, %r90;
	mov.f32 	%f302, 0f00000000;
	mov.u32 	%r191, %r11;
$L__BB3_12:
	setp.ge.s32 	%p12, %r18, %r68;
	mul.wide.s32 	%rd35, %r191, 8;
	add.s64 	%rd7, %rd5, %rd35;
	ld.global.v2.f32 	{%f213, %f5}, [%rd7+-16];
	cvt.rzi.s32.f32 	%r91, %f213;
	mul.lo.s32 	%r92, %r91, %r68;
	mul.wide.s32 	%rd36, %r92, 4;
	add.s64 	%rd37, %rd6, %rd36;
	ld.global.v4.f32 	{%f214, %f6, %f7, %f215}, [%rd37];
	mov.b32 	%r93, %f215;
	mov.b64 	%rd38, {%r94, %r93};
	fma.rn.f32 	%f8, %f5, %f214, %f317;
	{ .reg .b32 tmp; mov.b64 {tmp, %r24}, %rd38; }
	@%p12 bra 	$L__BB3_14;
	fma.rn.f32 	%f300, %f5, %f6, %f300;
	fma.rn.f32 	%f301, %f5, %f7, %f301;
	mov.b32 	%f216, %r24;
	fma.rn.f32 	%f302, %f5, %f216, %f302;
	bra.uni 	$L__BB3_18;
$L__BB3_14:
	setp.ge.s32 	%p13, %r19, %r68;
	@%p13 bra 	$L__BB3_16;
	fma.rn.f32 	%f300, %f5, %f6, %f300;
	fma.rn.f32 	%f301, %f5, %f7, %f301;
	bra.uni 	$L__BB3_18;
$L__BB3_16:
	setp.ge.s32 	%p14, %r20, %r68;
	@%p14 bra 	$L__BB3_18;
	fma.rn.f32 	%f300, %f5, %f6, %f300;
$L__BB3_18:
	setp.lt.s32 	%p15, %r18, %r68;
	ld.global.v2.f32 	{%f217, %f18}, [%rd7+-8];
	cvt.rzi.s32.f32 	%r95, %f217;
	mul.lo.s32 	%r96, %r95, %r68;
	mul.wide.s32 	%rd39, %r96, 4;
	add.s64 	%rd40, %rd6, %rd39;
	ld.global.v4.f32 	{%f218, %f19, %f20, %f219}, [%rd40];
	mov.b32 	%r97, %f219;
	mov.b64 	%rd41, {%r98, %r97};
	fma.rn.f32 	%f21, %f18, %f218, %f8;
	{ .reg .b32 tmp; mov.b64 {tmp, %r25}, %rd41; }
	@%p15 bra 	$L__BB3_23;
	setp.lt.s32 	%p16, %r19, %r68;
	@%p16 bra 	$L__BB3_22;
	setp.ge.s32 	%p17, %r20, %r68;
	@%p17 bra 	$L__BB3_24;
	fma.rn.f32 	%f300, %f18, %f19, %f300;
	bra.uni 	$L__BB3_24;
$L__BB3_22:
	fma.rn.f32 	%f300, %f18, %f19, %f300;
	fma.rn.f32 	%f301, %f18, %f20, %f301;
	bra.uni 	$L__BB3_24;
$L__BB3_23:
	fma.rn.f32 	%f300, %f18, %f19, %f300;
	fma.rn.f32 	%f301, %f18, %f20, %f301;
	mov.b32 	%f220, %r25;
	fma.rn.f32 	%f302, %f18, %f220, %f302;
$L__BB3_24:
	ld.global.v2.f32 	{%f221, %f31}, [%rd7];
	cvt.rzi.s32.f32 	%r99, %f221;
	mul.lo.s32 	%r100, %r99, %r68;
	mul.wide.s32 	%rd42, %r100, 4;
	add.s64 	%rd43, %rd6, %rd42;
	ld.global.v4.f32 	{%f222, %f32, %f33, %f223}, [%rd43];
	mov.b32 	%r101, %f223;
	mov.b64 	%rd44, {%r102, %r101};
	fma.rn.f32 	%f34, %f31, %f222, %f21;
	{ .reg .b32 tmp; mov.b64 {tmp, %r26}, %rd44; }
	@%p15 bra 	$L__BB3_29;
	setp.lt.s32 	%p19, %r19, %r68;
	@%p19 bra 	$L__BB3_28;
	setp.ge.s32 	%p20, %r20, %r68;
	@%p20 bra 	$L__BB3_30;
	fma.rn.f32 	%f300, %f31, %f32, %f300;
	bra.uni 	$L__BB3_30;
$L__BB3_28:
	fma.rn.f32 	%f300, %f31, %f32, %f300;
	fma.rn.f32 	%f301, %f31, %f33, %f301;
	bra.uni 	$L__BB3_30;
$L__BB3_29:
	fma.rn.f32 	%f300, %f31, %f32, %f300;
	fma.rn.f32 	%f301, %f31, %f33, %f301;
	mov.b32 	%f224, %r26;
	fma.rn.f32 	%f302, %f31, %f224, %f302;
$L__BB3_30:
	ld.global.v2.f32 	{%f225, %f44}, [%rd7+8];
	cvt.rzi.s32.f32 	%r103, %f225;
	mul.lo.s32 	%r104, %r103, %r68;
	mul.wide.s32 	%rd45, %r104, 4;
	add.s64 	%rd46, %rd6, %rd45;
	ld.global.v4.f32 	{%f226, %f45, %f46, %f227}, [%rd46];
	mov.b32 	%r105, %f227;
	mov.b64 	%rd47, {%r106, %r105};
	fma.rn.f32 	%f317, %f44, %f226, %f34;
	{ .reg .b32 tmp; mov.b64 {tmp, %r27}, %rd47; }
	@%p15 bra 	$L__BB3_35;
	setp.lt.s32 	%p22, %r19, %r68;
	@%p22 bra 	$L__BB3_34;
	setp.ge.s32 	%p23, %r20, %r68;
	@%p23 bra 	$L__BB3_36;
	fma.rn.f32 	%f300, %f44, %f45, %f300;
	bra.uni 	$L__BB3_36;
$L__BB3_34:
	fma.rn.f32 	%f300, %f44, %f45, %f300;
	fma.rn.f32 	%f301, %f44, %f46, %f301;
	bra.uni 	$L__BB3_36;
$L__BB3_35:
	fma.rn.f32 	%f300, %f44, %f45, %f300;
	fma.rn.f32 	%f301, %f44, %f46, %f301;
	mov.b32 	%f228, %r27;
	fma.rn.f32 	%f302, %f44, %f228, %f302;
$L__BB3_36:
	add.s32 	%r192, %r192, 4;
	add.s32 	%r191, %r191, 4;
	setp.ne.s32 	%p24, %r192, 0;
	mov.u32 	%r193, %r15;
	@%p24 bra 	$L__BB3_12;
$L__BB3_37:
	and.b32  	%r107, %r13, 3;
	setp.eq.s32 	%p25, %r107, 0;
	@%p25 bra 	$L__BB3_58;
	setp.lt.s32 	%p26, %r18, %r68;
	add.s32 	%r108, %r193, %r11;
	mul.wide.s32 	%rd48, %r108, 8;
	add.s64 	%rd8, %rd2, %rd48;
	ld.global.v2.f32 	{%f229, %f65}, [%rd8];
	cvt.rzi.s32.f32 	%r109, %f229;
	mul.lo.s32 	%r110, %r109, %r68;
	mul.wide.s32 	%rd49, %r110, 4;
	add.s64 	%rd50, %rd6, %rd49;
	ld.global.v4.f32 	{%f230, %f66, %f67, %f231}, [%rd50];
	mov.b32 	%r111, %f231;
	mov.b64 	%rd51, {%r112, %r111};
	fma.rn.f32 	%f317, %f65, %f230, %f317;
	{ .reg .b32 tmp; mov.b64 {tmp, %r31}, %rd51; }
	@%p26 bra 	$L__BB3_43;
	setp.lt.s32 	%p27, %r19, %r68;
	@%p27 bra 	$L__BB3_42;
	setp.ge.s32 	%p28, %r20, %r68;
	@%p28 bra 	$L__BB3_44;
	fma.rn.f32 	%f300, %f65, %f66, %f300;
	bra.uni 	$L__BB3_44;
$L__BB3_42:
	fma.rn.f32 	%f300, %f65, %f66, %f300;
	fma.rn.f32 	%f301, %f65, %f67, %f301;
	bra.uni 	$L__BB3_44;
$L__BB3_43:
	fma.rn.f32 	%f300, %f65, %f66, %f300;
	fma.rn.f32 	%f301, %f65, %f67, %f301;
	mov.b32 	%f232, %r31;
	fma.rn.f32 	%f302, %f65, %f232, %f302;
$L__BB3_44:
	and.b32  	%r113, %r13, 3;
	setp.eq.s32 	%p29, %r113, 1;
	@%p29 bra 	$L__BB3_58;
	ld.global.v2.f32 	{%f233, %f78}, [%rd8+8];
	cvt.rzi.s32.f32 	%r114, %f233;
	mul.lo.s32 	%r115, %r114, %r68;
	mul.wide.s32 	%rd52, %r115, 4;
	add.s64 	%rd53, %rd6, %rd52;
	ld.global.v4.f32 	{%f234, %f79, %f80, %f235}, [%rd53];
	mov.b32 	%r116, %f235;
	mov.b64 	%rd54, {%r117, %r116};
	fma.rn.f32 	%f317, %f78, %f234, %f317;
	{ .reg .b32 tmp; mov.b64 {tmp, %r32}, %rd54; }
	@%p26 bra 	$L__BB3_50;
	setp.lt.s32 	%p31, %r19, %r68;
	@%p31 bra 	$L__BB3_49;
	setp.ge.s32 	%p32, %r20, %r68;
	@%p32 bra 	$L__BB3_51;
	fma.rn.f32 	%f300, %f78, %f79, %f300;
	bra.uni 	$L__BB3_51;
$L__BB3_49:
	fma.rn.f32 	%f300, %f78, %f79, %f300;
	fma.rn.f32 	%f301, %f78, %f80, %f301;
	bra.uni 	$L__BB3_51;
$L__BB3_50:
	fma.rn.f32 	%f300, %f78, %f79, %f300;
	fma.rn.f32 	%f301, %f78, %f80, %f301;
	mov.b32 	%f236, %r32;
	fma.rn.f32 	%f302, %f78, %f236, %f302;
$L__BB3_51:
	and.b32  	%r118, %r13, 3;
	setp.eq.s32 	%p33, %r118, 2;
	@%p33 bra 	$L__BB3_58;
	ld.global.v2.f32 	{%f237, %f91}, [%rd8+16];
	cvt.rzi.s32.f32 	%r119, %f237;
	mul.lo.s32 	%r120, %r119, %r68;
	mul.wide.s32 	%rd55, %r120, 4;
	add.s64 	%rd56, %rd6, %rd55;
	ld.global.v4.f32 	{%f238, %f92, %f93, %f239}, [%rd56];
	mov.b32 	%r121, %f239;
	mov.b64 	%rd57, {%r122, %r121};
	fma.rn.f32 	%f317, %f91, %f238, %f317;
	{ .reg .b32 tmp; mov.b64 {tmp, %r33}, %rd57; }
	@%p26 bra 	$L__BB3_57;
	setp.lt.s32 	%p35, %r19, %r68;
	@%p35 bra 	$L__BB3_56;
	setp.ge.s32 	%p36, %r20, %r68;
	@%p36 bra 	$L__BB3_58;
	fma.rn.f32 	%f300, %f91, %f92, %f300;
	bra.uni 	$L__BB3_58;
$L__BB3_56:
	fma.rn.f32 	%f300, %f91, %f92, %f300;
	fma.rn.f32 	%f301, %f91, %f93, %f301;
	bra.uni 	$L__BB3_58;
$L__BB3_57:
	fma.rn.f32 	%f300, %f91, %f92, %f300;
	fma.rn.f32 	%f301, %f91, %f93, %f301;
	mov.b32 	%f240, %r33;
	fma.rn.f32 	%f302, %f91, %f240, %f302;
$L__BB3_58:
	shr.u32 	%r123, %r1, 3;
	mul.wide.u32 	%rd58, %r123, 4;
	add.s64 	%rd59, %rd4, %rd58;
	ld.local.u32 	%r34, [%rd59];
	and.b32  	%r35, %r34, 2147483647;
	setp.ge.s32 	%p37, %r35, %r67;
	@%p37 bra 	$L__BB3_73;
	mul.lo.s32 	%r36, %r35, %r68;
	setp.gt.s32 	%p38, %r34, -1;
	@%p38 bra 	$L__BB3_66;
	add.s32 	%r124, %r36, %r16;
	mul.wide.s32 	%rd60, %r124, 4;
	add.s64 	%rd9, %rd3, %rd60;
	atom.global.add.f32 	%f241, [%rd9], %f317;
	add.s32 	%r125, %r16, 3;
	setp.ge.s32 	%p39, %r125, %r68;
	@%p39 bra 	$L__BB3_62;
	atom.global.add.f32 	%f245, [%rd9+4], %f300;
	atom.global.add.f32 	%f246, [%rd9+8], %f301;
	atom.global.add.f32 	%f247, [%rd9+12], %f302;
	bra.uni 	$L__BB3_73;
$L__BB3_62:
	add.s32 	%r126, %r16, 2;
	setp.ge.s32 	%p40, %r126, %r68;
	@%p40 bra 	$L__BB3_64;
	atom.global.add.f32 	%f243, [%rd9+4], %f300;
	atom.global.add.f32 	%f244, [%rd9+8], %f301;
	bra.uni 	$L__BB3_73;
$L__BB3_64:
	add.s32 	%r127, %r16, 1;
	setp.ge.s32 	%p41, %r127, %r68;
	@%p41 bra 	$L__BB3_73;
	atom.global.add.f32 	%f242, [%rd9+4], %f300;
	bra.uni 	$L__BB3_73;
$L__BB3_66:
	add.s32 	%r128, %r16, 3;
	setp.ge.s32 	%p42, %r128, %r68;
	@%p42 bra 	$L__BB3_68;
	mul.wide.s32 	%rd67, %r36, 4;
	add.s64 	%rd68, %rd3, %rd67;
	mul.wide.u32 	%rd69, %r190, 16;
	add.s64 	%rd70, %rd68, %rd69;
	st.global.v4.f32 	[%rd70], {%f317, %f300, %f301, %f302};
	bra.uni 	$L__BB3_73;
$L__BB3_68:
	add.s32 	%r129, %r16, 2;
	setp.ge.s32 	%p43, %r129, %r68;
	@%p43 bra 	$L__BB3_70;
	add.s32 	%r133, %r36, %r16;
	mul.wide.s32 	%rd65, %r133, 4;
	add.s64 	%rd66, %rd3, %rd65;
	st.global.f32 	[%rd66], %f317;
	st.global.f32 	[%rd66+4], %f300;
	st.global.f32 	[%rd66+8], %f301;
	bra.uni 	$L__BB3_73;
$L__BB3_70:
	add.s32 	%r130, %r16, 1;
	setp.ge.s32 	%p44, %r130, %r68;
	@%p44 bra 	$L__BB3_72;
	add.s32 	%r132, %r36, %r16;
	mul.wide.s32 	%rd63, %r132, 4;
	add.s64 	%rd64, %rd3, %rd63;
	st.global.f32 	[%rd64], %f317;
	st.global.f32 	[%rd64+4], %f300;
	bra.uni 	$L__BB3_73;
$L__BB3_72:
	add.s32 	%r131, %r36, %r16;
	mul.wide.s32 	%rd61, %r131, 4;
	add.s64 	%rd62, %rd3, %rd61;
	st.global.f32 	[%rd62], %f317;
$L__BB3_73:
	add.s32 	%r190, %r190, 32;
	shl.b32 	%r16, %r190, 2;
	setp.lt.s32 	%p45, %r16, %r68;
	@%p45 bra 	$L__BB3_9;
	ld.shared.u32 	%r194, [%r5];
$L__BB3_75:
	ld.param.u64 	%rd117, [flexspmm_cuda_k32_vec4_v34_param_0];
	shl.b32 	%r47, %r2, 2;
	setp.ge.s32 	%p46, %r47, %r68;
	mul.lo.s32 	%r134, %r194, 9;
	cvt.s64.s32 	%rd71, %r134;
	shr.u32 	%r135, %r1, 3;
	cvt.u64.u32 	%rd72, %r135;
	add.s64 	%rd73, %rd71, %rd72;
	cvta.to.global.u64 	%rd74, %rd117;
	shl.b64 	%rd75, %rd73, 2;
	add.s64 	%rd76, %rd74, %rd75;
	ld.global.u32 	%r42, [%rd76+16];
	add.s32 	%r136, %r135, %r134;
	add.s32 	%r137, %r136, 5;
	mul.wide.s32 	%rd77, %r137, 4;
	add.s64 	%rd78, %rd74, %rd77;
	ld.global.u32 	%r43, [%rd78];
	sub.s32 	%r44, %r43, %r42;
	mov.u32 	%r187, %r6;
	@%p46 bra 	$L__BB3_1;
	sub.s32 	%r45, %r42, %r43;
	and.b32  	%r46, %r44, 2147483644;
	mov.u32 	%r196, %r2;
$L__BB3_77:
	setp.lt.s32 	%p47, %r44, 1;
	mov.f32 	%f351, 0f00000000;
	mov.f32 	%f334, %f351;
	mov.f32 	%f335, %f351;
	mov.f32 	%f354, %f351;
	@%p47 bra 	$L__BB3_126;
	setp.gt.u32 	%p48, %r45, -4;
	mul.wide.u32 	%rd79, %r196, 16;
	add.s64 	%rd10, %rd1, %rd79;
	add.s32 	%r49, %r47, 3;
	add.s32 	%r50, %r47, 2;
	add.s32 	%r51, %r47, 1;
	mov.f32 	%f354, 0f00000000;
	mov.b32 	%r198, 0;
	mov.f32 	%f335, %f354;
	mov.f32 	%f334, %f354;
	mov.f32 	%f351, %f354;
	@%p48 bra 	$L__BB3_105;
	mov.f32 	%f354, 0f00000000;
	mov.b32 	%r197, 0;
$L__BB3_80:
	setp.lt.s32 	%p49, %r49, %r68;
	add.s32 	%r140, %r197, %r42;
	mul.wide.s32 	%rd80, %r140, 8;
	add.s64 	%rd11, %rd2, %rd80;
	ld.global.v2.f32 	{%f252, %f109}, [%rd11];
	cvt.rzi.s32.f32 	%r141, %f252;
	mul.lo.s32 	%r142, %r141, %r68;
	mul.wide.s32 	%rd81, %r142, 4;
	add.s64 	%rd82, %rd10, %rd81;
	ld.global.v4.f32 	{%f253, %f110, %f111, %f254}, [%rd82];
	mov.b32 	%r143, %f254;
	mov.b64 	%rd83, {%r144, %r143};
	fma.rn.f32 	%f112, %f109, %f253, %f351;
	{ .reg .b32 tmp; mov.b64 {tmp, %r53}, %rd83; }
	@%p49 bra 	$L__BB3_85;
	setp.lt.s32 	%p50, %r50, %r68;
	@%p50 bra 	$L__BB3_84;
	setp.ge.s32 	%p51, %r51, %r68;
	@%p51 bra 	$L__BB3_86;
	fma.rn.f32 	%f334, %f109, %f110, %f334;
	bra.uni 	$L__BB3_86;
$L__BB3_84:
	fma.rn.f32 	%f334, %f109, %f110, %f334;
	fma.rn.f32 	%f335, %f109, %f111, %f335;
	bra.uni 	$L__BB3_86;
$L__BB3_85:
	fma.rn.f32 	%f334, %f109, %f110, %f334;
	fma.rn.f32 	%f335, %f109, %f111, %f335;
	mov.b32 	%f255, %r53;
	fma.rn.f32 	%f354, %f109, %f255, %f354;
$L__BB3_86:
	ld.global.v2.f32 	{%f256, %f122}, [%rd11+8];
	cvt.rzi.s32.f32 	%r145, %f256;
	mul.lo.s32 	%r146, %r145, %r68;
	mul.wide.s32 	%rd84, %r146, 4;
	add.s64 	%rd85, %rd10, %rd84;
	ld.global.v4.f32 	{%f257, %f123, %f124, %f258}, [%rd85];
	mov.b32 	%r147, %f258;
	mov.b64 	%rd86, {%r148, %r147};
	fma.rn.f32 	%f125, %f122, %f257, %f112;
	{ .reg .b32 tmp; mov.b64 {tmp, %r54}, %rd86; }
	@%p49 bra 	$L__BB3_91;
	setp.lt.s32 	%p53, %r50, %r68;
	@%p53 bra 	$L__BB3_90;
	setp.ge.s32 	%p54, %r51, %r68;
	@%p54 bra 	$L__BB3_92;
	fma.rn.f32 	%f334, %f122, %f123, %f334;
	bra.uni 	$L__BB3_92;
$L__BB3_90:
	fma.rn.f32 	%f334, %f122, %f123, %f334;
	fma.rn.f32 	%f335, %f122, %f124, %f335;
	bra.uni 	$L__BB3_92;
$L__BB3_91:
	fma.rn.f32 	%f334, %f122, %f123, %f334;
	fma.rn.f32 	%f335, %f122, %f124, %f335;
	mov.b32 	%f259, %r54;
	fma.rn.f32 	%f354, %f122, %f259, %f354;
$L__BB3_92:
	ld.global.v2.f32 	{%f260, %f135}, [%rd11+16];
	cvt.rzi.s32.f32 	%r149, %f260;
	mul.lo.s32 	%r150, %r149, %r68;
	mul.wide.s32 	%rd87, %r150, 4;
	add.s64 	%rd88, %rd10, %rd87;
	ld.global.v4.f32 	{%f261, %f136, %f137, %f262}, [%rd88];
	mov.b32 	%r151, %f262;
	mov.b64 	%rd89, {%r152, %r151};
	fma.rn.f32 	%f138, %f135, %f261, %f125;
	{ .reg .b32 tmp; mov.b64 {tmp, %r55}, %rd89; }
	@%p49 bra 	$L__BB3_97;
	setp.lt.s32 	%p56, %r50, %r68;
	@%p56 bra 	$L__BB3_96;
	setp.ge.s32 	%p57, %r51, %r68;
	@%p57 bra 	$L__BB3_98;
	fma.rn.f32 	%f334, %f135, %f136, %f334;
	bra.uni 	$L__BB3_98;
$L__BB3_96:
	fma.rn.f32 	%f334, %f135, %f136, %f334;
	fma.rn.f32 	%f335, %f135, %f137, %f335;
	bra.uni 	$L__BB3_98;
$L__BB3_97:
	fma.rn.f32 	%f334, %f135, %f136, %f334;
	fma.rn.f32 	%f335, %f135, %f137, %f335;
	mov.b32 	%f263, %r55;
	fma.rn.f32 	%f354, %f135, %f263, %f354;
$L__BB3_98:
	ld.global.v2.f32 	{%f264, %f148}, [%rd11+24];
	cvt.rzi.s32.f32 	%r153, %f264;
	mul.lo.s32 	%r154, %r153, %r68;
	mul.wide.s32 	%rd90, %r154, 4;
	add.s64 	%rd91, %rd10, %rd90;
	ld.global.v4.f32 	{%f265, %f149, %f150, %f266}, [%rd91];
	mov.b32 	%r155, %f266;
	mov.b64 	%rd92, {%r156, %r155};
	fma.rn.f32 	%f351, %f148, %f265, %f138;
	{ .reg .b32 tmp; mov.b64 {tmp, %r56}, %rd92; }
	@%p49 bra 	$L__BB3_103;
	setp.lt.s32 	%p59, %r50, %r68;
	@%p59 bra 	$L__BB3_102;
	setp.ge.s32 	%p60, %r51, %r68;
	@%p60 bra 	$L__BB3_104;
	fma.rn.f32 	%f334, %f148, %f149, %f334;
	bra.uni 	$L__BB3_104;
$L__BB3_102:
	fma.rn.f32 	%f334, %f148, %f149, %f334;
	fma.rn.f32 	%f335, %f148, %f150, %f335;
	bra.uni 	$L__BB3_104;
$L__BB3_103:
	fma.rn.f32 	%f334, %f148, %f149, %f334;
	fma.rn.f32 	%f335, %f148, %f150, %f335;
	mov.b32 	%f267, %r56;
	fma.rn.f32 	%f354, %f148, %f267, %f354;
$L__BB3_104:
	add.s32 	%r197, %r197, 4;
	setp.ne.s32 	%p61, %r197, %r46;
	mov.u32 	%r198, %r46;
	@%p61 bra 	$L__BB3_80;
$L__BB3_105:
	and.b32  	%r157, %r44, 3;
	setp.eq.s32 	%p62, %r157, 0;
	@%p62 bra 	$L__BB3_126;
	setp.lt.s32 	%p63, %r49, %r68;
	add.s32 	%r158, %r198, %r42;
	mul.wide.s32 	%rd93, %r158, 8;
	add.s64 	%rd12, %rd2, %rd93;
	ld.global.v2.f32 	{%f268, %f169}, [%rd12];
	cvt.rzi.s32.f32 	%r159, %f268;
	mul.lo.s32 	%r160, %r159, %r68;
	mul.wide.s32 	%rd94, %r160, 4;
	add.s64 	%rd95, %rd10, %rd94;
	ld.global.v4.f32 	{%f269, %f170, %f171, %f270}, [%rd95];
	mov.b32 	%r161, %f270;
	mov.b64 	%rd96, {%r162, %r161};
	fma.rn.f32 	%f351, %f169, %f269, %f351;
	{ .reg .b32 tmp; mov.b64 {tmp, %r59}, %rd96; }
	@%p63 bra 	$L__BB3_111;
	setp.lt.s32 	%p64, %r50, %r68;
	@%p64 bra 	$L__BB3_110;
	setp.ge.s32 	%p65, %r51, %r68;
	@%p65 bra 	$L__BB3_112;
	fma.rn.f32 	%f334, %f169, %f170, %f334;
	bra.uni 	$L__BB3_112;
$L__BB3_110:
	fma.rn.f32 	%f334, %f169, %f170, %f334;
	fma.rn.f32 	%f335, %f169, %f171, %f335;
	bra.uni 	$L__BB3_112;
$L__BB3_111:
	fma.rn.f32 	%f334, %f169, %f170, %f334;
	fma.rn.f32 	%f335, %f169, %f171, %f335;
	mov.b32 	%f271, %r59;
	fma.rn.f32 	%f354, %f169, %f271, %f354;
$L__BB3_112:
	and.b32  	%r163, %r44, 3;
	setp.eq.s32 	%p66, %r163, 1;
	@%p66 bra 	$L__BB3_126;
	ld.global.v2.f32 	{%f272, %f182}, [%rd12+8];
	cvt.rzi.s32.f32 	%r164, %f272;
	mul.lo.s32 	%r165, %r164, %r68;
	mul.wide.s32 	%rd97, %r165, 4;
	add.s64 	%rd98, %rd10, %rd97;
	ld.global.v4.f32 	{%f273, %f183, %f184, %f274}, [%rd98];
	mov.b32 	%r166, %f274;
	mov.b64 	%rd99, {%r167, %r166};
	fma.rn.f32 	%f351, %f182, %f273, %f351;
	{ .reg .b32 tmp; mov.b64 {tmp, %r60}, %rd99; }
	@%p63 bra 	$L__BB3_118;
	setp.lt.s32 	%p68, %r50, %r68;
	@%p68 bra 	$L__BB3_117;
	setp.ge.s32 	%p69, %r51, %r68;
	@%p69 bra 	$L__BB3_119;
	fma.rn.f32 	%f334, %f182, %f183, %f334;
	bra.uni 	$L__BB3_119;
$L__BB3_117:
	fma.rn.f32 	%f334, %f182, %f183, %f334;
	fma.rn.f32 	%f335, %f182, %f184, %f335;
	bra.uni 	$L__BB3_119;
$L__BB3_118:
	fma.rn.f32 	%f334, %f182, %f183, %f334;
	fma.rn.f32 	%f335, %f182, %f184, %f335;
	mov.b32 	%f275, %r60;
	fma.rn.f32 	%f354, %f182, %f275, %f354;
$L__BB3_119:
	and.b32  	%r168, %r44, 3;
	setp.eq.s32 	%p70, %r168, 2;
	@%p70 bra 	$L__BB3_126;
	ld.global.v2.f32 	{%f276, %f195}, [%rd12+16];
	cvt.rzi.s32.f32 	%r169, %f276;
	mul.lo.s32 	%r170, %r169, %r68;
	mul.wide.s32 	%rd100, %r170, 4;
	add.s64 	%rd101, %rd10, %rd100;
	ld.global.v4.f32 	{%f277, %f196, %f197, %f278}, [%rd101];
	mov.b32 	%r171, %f278;
	mov.b64 	%rd102, {%r172, %r171};
	fma.rn.f32 	%f351, %f195, %f277, %f351;
	{ .reg .b32 tmp; mov.b64 {tmp, %r61}, %rd102; }
	@%p63 bra 	$L__BB3_125;
	setp.lt.s32 	%p72, %r50, %r68;
	@%p72 bra 	$L__BB3_124;
	setp.ge.s32 	%p73, %r51, %r68;
	@%p73 bra 	$L__BB3_126;
	fma.rn.f32 	%f334, %f195, %f196, %f334;
	bra.uni 	$L__BB3_126;
$L__BB3_124:
	fma.rn.f32 	%f334, %f195, %f196, %f334;
	fma.rn.f32 	%f335, %f195, %f197, %f335;
	bra.uni 	$L__BB3_126;
$L__BB3_125:
	fma.rn.f32 	%f334, %f195, %f196, %f334;
	fma.rn.f32 	%f335, %f195, %f197, %f335;
	mov.b32 	%f279, %r61;
	fma.rn.f32 	%f354, %f195, %f279, %f354;
$L__BB3_126:
	shr.u32 	%r173, %r1, 3;
	mul.wide.u32 	%rd103, %r173, 4;
	add.s64 	%rd104, %rd4, %rd103;
	ld.local.u32 	%r62, [%rd104+16];
	and.b32  	%r63, %r62, 2147483647;
	setp.ge.s32 	%p74, %r63, %r67;
	@%p74 bra 	$L__BB3_141;
	mul.lo.s32 	%r64, %r63, %r68;
	setp.gt.s32 	%p75, %r62, -1;
	@%p75 bra 	$L__BB3_134;
	add.s32 	%r174, %r64, %r47;
	mul.wide.s32 	%rd105, %r174, 4;
	add.s64 	%rd13, %rd3, %rd105;
	atom.global.add.f32 	%f280, [%rd13], %f351;
	add.s32 	%r175, %r47, 3;
	setp.lt.s32 	%p76, %r175, %r68;
	@%p76 bra 	$L__BB3_133;
	add.s32 	%r176, %r47, 2;
	setp.lt.s32 	%p77, %r176, %r68;
	@%p77 bra 	$L__BB3_132;
	add.s32 	%r177, %r47, 1;
	setp.ge.s32 	%p78, %r177, %r68;
	@%p78 bra 	$L__BB3_141;
	atom.global.add.f32 	%f281, [%rd13+4], %f334;
	bra.uni 	$L__BB3_141;
$L__BB3_132:
	atom.global.add.f32 	%f282, [%rd13+4], %f334;
	atom.global.add.f32 	%f283, [%rd13+8], %f335;
	bra.uni 	$L__BB3_141;
$L__BB3_133:
	atom.global.add.f32 	%f284, [%rd13+4], %f334;
	atom.global.add.f32 	%f285, [%rd13+8], %f335;
	atom.global.add.f32 	%f286, [%rd13+12], %f354;
	bra.uni 	$L__BB3_141;
$L__BB3_134:
	add.s32 	%r178, %r47, 3;
	setp.lt.s32 	%p79, %r178, %r68;
	@%p79 bra 	$L__BB3_140;
	add.s32 	%r179, %r47, 2;
	setp.lt.s32 	%p80, %r179, %r68;
	@%p80 bra 	$L__BB3_139;
	add.s32 	%r180, %r47, 1;
	setp.lt.s32 	%p81, %r180, %r68;
	@%p81 bra 	$L__BB3_138;
	add.s32 	%r181, %r64, %r47;
	mul.wide.s32 	%rd106, %r181, 4;
	add.s64 	%rd107, %rd3, %rd106;
	st.global.f32 	[%rd107], %f351;
	bra.uni 	$L__BB3_141;
$L__BB3_138:
	add.s32 	%r182, %r64, %r47;
	mul.wide.s32 	%rd108, %r182, 4;
	add.s64 	%rd109, %rd3, %rd108;
	st.global.f32 	[%rd109], %f351;
	st.global.f32 	[%rd109+4], %f334;
	bra.uni 	$L__BB3_141;
$L__BB3_139:
	add.s32 	%r183, %r64, %r47;
	mul.wide.s32 	%rd110, %r183, 4;
	add.s64 	%rd111, %rd3, %rd110;
	st.global.f32 	[%rd111], %f351;
	st.global.f32 	[%rd111+4], %f334;
	st.global.f32 	[%rd111+8], %f335;
	bra.uni 	$L__BB3_141;
$L__BB3_140:
	mul.wide.s32 	%rd112, %r64, 4;
	add.s64 	%rd113, %rd3, %rd112;
	mul.wide.u32 	%rd114, %r196, 16;
	add.s64 	%rd115, %rd113, %rd114;
	st.global.v4.f32 	[%rd115], {%f351, %f334, %f335, %f354};
$L__BB3_141:
	add.s32 	%r196, %r196, 32;
	shl.b32 	%r47, %r196, 2;
	setp.lt.s32 	%p82, %r47, %r68;
	mov.u32 	%r187, %r6;
	@%p82 bra 	$L__BB3_77;
	bra.uni 	$L__BB3_1;
$L__BB3_142:
	ret;

}
	// .globl	flexspmm_cuda_vec1_v35
.visible .entry flexspmm_cuda_vec1_v35(
	.param .u64 .ptr .align 1 flexspmm_cuda_vec1_v35_param_0,
	.param .u64 .ptr .align 1 flexspmm_cuda_vec1_v35_param_1,
	.param .u64 .ptr .align 1 flexspmm_cuda_vec1_v35_param_2,
	.param .u64 .ptr .align 1 flexspmm_cuda_vec1_v35_param_3,
	.param .u64 .ptr .align 1 flexspmm_cuda_vec1_v35_param_4,
	.param .u32 flexspmm_cuda_vec1_v35_param_5,
	.param .u32 flexspmm_cuda_vec1_v35_param_6,
	.param .u32 flexspmm_cuda_vec1_v35_param_7,
	.param .u32 flexspmm_cuda_vec1_v35_param_8,
	.param .u32 flexspmm_cuda_vec1_v35_param_9,
	.param .u64 .ptr .align 1 flexspmm_cuda_vec1_v35_param_10,
	.param .u64 .ptr .align 1 flexspmm_cuda_vec1_v35_param_11
)
{
	.local .align 16 .b8 	__local_depot4[32];
	.reg .b64 	%SP;
	.reg .b64 	%SPL;
	.reg .pred 	%p<35>;
	.reg .b32 	%r<173>;
	.reg .b32 	%f<167>;
	.reg .b64 	%rd<119>;
	// demoted variable
	.shared .align 4 .b8 _ZZ22flexspmm_cuda_vec1_v35E7seg_idx[8];
	mov.u64 	%SPL, __local_depot4;
	ld.param.u64 	%rd11, [flexspmm_cuda_vec1_v35_param_0];
	ld.param.u64 	%rd12, [flexspmm_cuda_vec1_v35_param_1];
	ld.param.u64 	%rd13, [flexspmm_cuda_vec1_v35_param_2];
	ld.param.u64 	%rd14, [flexspmm_cuda_vec1_v35_param_3];
	ld.param.u64 	%rd15, [flexspmm_cuda_vec1_v35_param_4];
	ld.param.u32 	%r51, [flexspmm_cuda_vec1_v35_param_5];
	ld.param.u32 	%r52, [flexspmm_cuda_vec1_v35_param_7];
	ld.param.u32 	%r53, [flexspmm_cuda_vec1_v35_param_8];
	ld.param.u32 	%r54, [flexspmm_cuda_vec1_v35_param_9];
	ld.param.u64 	%rd16, [flexspmm_cuda_vec1_v35_param_10];
	ld.param.u64 	%rd17, [flexspmm_cuda_vec1_v35_param_11];
	cvta.to.global.u64 	%rd1, %rd13;
	cvta.to.global.u64 	%rd2, %rd16;
	cvta.to.global.u64 	%rd3, %rd12;
	cvta.to.global.u64 	%rd4, %rd17;
	cvta.to.global.u64 	%rd5, %rd11;
	cvta.to.global.u64 	%rd6, %rd15;
	cvta.to.global.u64 	%rd18, %rd14;
	add.u64 	%rd7, %SPL, 0;
	mov.u32 	%r56, %tid.x;
	and.b32  	%r1, %r56, 31;
	shr.u32 	%r57, %r1, 3;
	and.b32  	%r2, %r56, 7;
	// begin inline asm
	mov.u32 %r159, %smid;
	// end inline asm
	mul.wide.s32 	%rd20, %r159, 4;
	add.s64 	%rd21, %rd18, %rd20;
	ld.global.u32 	%r4, [%rd21];
	shr.u32 	%r58, %r56, 3;
	and.b32  	%r59, %r58, 124;
	mov.u32 	%r60, _ZZ22flexspmm_cuda_vec1_v35E7seg_idx;
	add.s32 	%r5, %r60, %r59;
	cvt.u64.u32 	%rd8, %r57;
	mul.wide.u32 	%rd22, %r57, 4;
	add.s64 	%rd9, %rd7, %rd22;
	add.s64 	%rd10, %rd3, 32;
$L__BB4_1:
	mov.u32 	%r6, %r159;
	setp.ne.s32 	%p1, %r1, 0;
	mov.b32 	%r160, 0;
	@%p1 bra 	$L__BB4_3;
	mul.wide.s32 	%rd23, %r6, 4;
	add.s64 	%rd24, %rd6, %rd23;
	atom.global.add.u32 	%r160, [%rd24], 1;
$L__BB4_3:
	setp.ne.s32 	%p2, %r1, 0;
	bar.warp.sync 	-1;
	@%p2 bra 	$L__BB4_5;
	st.shared.u32 	[%r5], %r160;
$L__BB4_5:
	bar.warp.sync 	-1;
	setp.lt.s32 	%p3, %r6, %r53;
	ld.shared.u32 	%r167, [%r5];
	setp.ge.s32 	%p4, %r167, %r4;
	and.pred  	%p5, %p3, %p4;
	mov.u32 	%r159, %r53;
	@%p5 bra 	$L__BB4_1;
	setp.eq.s32 	%p6, %r6, %r53;
	setp.ge.s32 	%p7, %r167, %r54;
	and.pred  	%p8, %p6, %p7;
	@%p8 bra 	$L__BB4_46;
	cvt.u32.u64 	%r63, %rd8;
	setp.ge.s32 	%p9, %r2, %r52;
	shl.b32 	%r64, %r167, 3;
	mul.wide.s32 	%rd25, %r64, 4;
	add.s64 	%rd26, %rd1, %rd25;
	ld.global.u32 	%r65, [%rd26];
	ld.global.u32 	%r66, [%rd26+4];
	ld.global.u32 	%r67, [%rd26+8];
	ld.global.u32 	%r68, [%rd26+12];
	st.local.v4.u32 	[%rd7], {%r65, %r66, %r67, %r68};
	ld.global.u32 	%r69, [%rd26+16];
	ld.global.u32 	%r70, [%rd26+20];
	ld.global.u32 	%r71, [%rd26+24];
	ld.global.u32 	%r72, [%rd26+28];
	st.local.v4.u32 	[%rd7+16], {%r69, %r70, %r71, %r72};
	mad.lo.s32 	%r73, %r167, 9, %r63;
	mul.wide.s32 	%rd27, %r73, 4;
	add.s64 	%rd28, %rd5, %rd27;
	ld.global.u32 	%r10, [%rd28];
	ld.global.u32 	%r11, [%rd28+4];
	sub.s32 	%r12, %r11, %r10;
	ld.local.u32 	%r13, [%rd9];
	and.b32  	%r14, %r13, 2147483647;
	mul.lo.s32 	%r15, %r14, %r52;
	@%p9 bra 	$L__BB4_27;
	and.b32  	%r16, %r12, 7;
	sub.s32 	%r17, %r10, %r11;
	and.b32  	%r18, %r12, 2147483640;
	mov.u32 	%r161, %r2;
$L__BB4_9:
	setp.lt.s32 	%p10, %r12, 1;
	mov.f32 	%f158, 0f00000000;
	@%p10 bra 	$L__BB4_21;
	setp.gt.u32 	%p11, %r17, -8;
	mov.f32 	%f158, 0f00000000;
	mov.b32 	%r165, 0;
	@%p11 bra 	$L__BB4_13;
	and.b32  	%r75, %r12, 2147483640;
	neg.s32 	%r163, %r75;
	mov.f32 	%f158, 0f00000000;
	mov.u32 	%r162, %r10;
$L__BB4_12:
	.pragma "nounroll";
	mul.wide.s32 	%rd29, %r162, 8;
	add.s64 	%rd30, %rd10, %rd29;
	ld.global.v2.f32 	{%f29, %f30}, [%rd30+-32];
	cvt.rzi.s32.f32 	%r76, %f29;
	mad.lo.s32 	%r77, %r76, %r52, %r161;
	mul.wide.s32 	%rd31, %r77, 4;
	add.s64 	%rd32, %rd2, %rd31;
	ld.global.f32 	%f31, [%rd32];
	fma.rn.f32 	%f32, %f30, %f31, %f158;
	ld.global.v2.f32 	{%f33, %f34}, [%rd30+-24];
	cvt.rzi.s32.f32 	%r78, %f33;
	mad.lo.s32 	%r79, %r78, %r52, %r161;
	mul.wide.s32 	%rd33, %r79, 4;
	add.s64 	%rd34, %rd2, %rd33;
	ld.global.f32 	%f35, [%rd34];
	fma.rn.f32 	%f36, %f34, %f35, %f32;
	ld.global.v2.f32 	{%f37, %f38}, [%rd30+-16];
	cvt.rzi.s32.f32 	%r80, %f37;
	mad.lo.s32 	%r81, %r80, %r52, %r161;
	mul.wide.s32 	%rd35, %r81, 4;
	add.s64 	%rd36, %rd2, %rd35;
	ld.global.f32 	%f39, [%rd36];
	fma.rn.f32 	%f40, %f38, %f39, %f36;
	ld.global.v2.f32 	{%f41, %f42}, [%rd30+-8];
	cvt.rzi.s32.f32 	%r82, %f41;
	mad.lo.s32 	%r83, %r82, %r52, %r161;
	mul.wide.s32 	%rd37, %r83, 4;
	add.s64 	%rd38, %rd2, %rd37;
	ld.global.f32 	%f43, [%rd38];
	fma.rn.f32 	%f44, %f42, %f43, %f40;
	ld.global.v2.f32 	{%f45, %f46}, [%rd30];
	cvt.rzi.s32.f32 	%r84, %f45;
	mad.lo.s32 	%r85, %r84, %r52, %r161;
	mul.wide.s32 	%rd39, %r85, 4;
	add.s64 	%rd40, %rd2, %rd39;
	ld.global.f32 	%f47, [%rd40];
	fma.rn.f32 	%f48, %f46, %f47, %f44;
	ld.global.v2.f32 	{%f49, %f50}, [%rd30+8];
	cvt.rzi.s32.f32 	%r86, %f49;
	mad.lo.s32 	%r87, %r86, %r52, %r161;
	mul.wide.s32 	%rd41, %r87, 4;
	add.s64 	%rd42, %rd2, %rd41;
	ld.global.f32 	%f51, [%rd42];
	fma.rn.f32 	%f52, %f50, %f51, %f48;
	ld.global.v2.f32 	{%f53, %f54}, [%rd30+16];
	cvt.rzi.s32.f32 	%r88, %f53;
	mad.lo.s32 	%r89, %r88, %r52, %r161;
	mul.wide.s32 	%rd43, %r89, 4;
	add.s64 	%rd44, %rd2, %rd43;
	ld.global.f32 	%f55, [%rd44];
	fma.rn.f32 	%f56, %f54, %f55, %f52;
	ld.global.v2.f32 	{%f57, %f58}, [%rd30+24];
	cvt.rzi.s32.f32 	%r90, %f57;
	mad.lo.s32 	%r91, %r90, %r52, %r161;
	mul.wide.s32 	%rd45, %r91, 4;
	add.s64 	%rd46, %rd2, %rd45;
	ld.global.f32 	%f59, [%rd46];
	fma.rn.f32 	%f158, %f58, %f59, %f56;
	add.s32 	%r163, %r163, 8;
	add.s32 	%r162, %r162, 8;
	setp.ne.s32 	%p12, %r163, 0;
	mov.u32 	%r165, %r18;
	@%p12 bra 	$L__BB4_12;
$L__BB4_13:
	setp.eq.s32 	%p13, %r16, 0;
	@%p13 bra 	$L__BB4_21;
	add.s32 	%r92, %r16, -1;
	setp.lt.u32 	%p14, %r92, 3;
	@%p14 bra 	$L__BB4_16;
	add.s32 	%r93, %r165, %r10;
	mul.wide.s32 	%rd47, %r93, 8;
	add.s64 	%rd48, %rd3, %rd47;
	ld.global.v2.f32 	{%f61, %f62}, [%rd48];
	cvt.rzi.s32.f32 	%r94, %f61;
	mad.lo.s32 	%r95, %r94, %r52, %r161;
	mul.wide.s32 	%rd49, %r95, 4;
	add.s64 	%rd50, %rd2, %rd49;
	ld.global.f32 	%f63, [%rd50];
	fma.rn.f32 	%f64, %f62, %f63, %f158;
	ld.global.v2.f32 	{%f65, %f66}, [%rd48+8];
	cvt.rzi.s32.f32 	%r96, %f65;
	mad.lo.s32 	%r97, %r96, %r52, %r161;
	mul.wide.s32 	%rd51, %r97, 4;
	add.s64 	%rd52, %rd2, %rd51;
	ld.global.f32 	%f67, [%rd52];
	fma.rn.f32 	%f68, %f66, %f67, %f64;
	ld.global.v2.f32 	{%f69, %f70}, [%rd48+16];
	cvt.rzi.s32.f32 	%r98, %f69;
	mad.lo.s32 	%r99, %r98, %r52, %r161;
	mul.wide.s32 	%rd53, %r99, 4;
	add.s64 	%rd54, %rd2, %rd53;
	ld.global.f32 	%f71, [%rd54];
	fma.rn.f32 	%f72, %f70, %f71, %f68;
	ld.global.v2.f32 	{%f73, %f74}, [%rd48+24];
	cvt.rzi.s32.f32 	%r100, %f73;
	mad.lo.s32 	%r101, %r100, %r52, %r161;
	mul.wide.s32 	%rd55, %r101, 4;
	add.s64 	%rd56, %rd2, %rd55;
	ld.global.f32 	%f75, [%rd56];
	fma.rn.f32 	%f158, %f74, %f75, %f72;
	add.s32 	%r165, %r165, 4;
$L__BB4_16:
	and.b32  	%r102, %r12, 3;
	setp.eq.s32 	%p15, %r102, 0;
	@%p15 bra 	$L__BB4_21;
	setp.eq.s32 	%p16, %r102, 1;
	@%p16 bra 	$L__BB4_19;
	add.s32 	%r103, %r165, %r10;
	mul.wide.s32 	%rd57, %r103, 8;
	add.s64 	%rd58, %rd3, %rd57;
	ld.global.v2.f32 	{%f77, %f78}, [%rd58];
	cvt.rzi.s32.f32 	%r104, %f77;
	mad.lo.s32 	%r105, %r104, %r52, %r161;
	mul.wide.s32 	%rd59, %r105, 4;
	add.s64 	%rd60, %rd2, %rd59;
	ld.global.f32 	%f79, [%rd60];
	fma.rn.f32 	%f80, %f78, %f79, %f158;
	ld.global.v2.f32 	{%f81, %f82}, [%rd58+8];
	cvt.rzi.s32.f32 	%r106, %f81;
	mad.lo.s32 	%r107, %r106, %r52, %r161;
	mul.wide.s32 	%rd61, %r107, 4;
	add.s64 	%rd62, %rd2, %rd61;
	ld.global.f32 	%f83, [%rd62];
	fma.rn.f32 	%f158, %f82, %f83, %f80;
	add.s32 	%r165, %r165, 2;
$L__BB4_19:
	and.b32  	%r108, %r12, 1;
	setp.eq.b32 	%p17, %r108, 1;
	not.pred 	%p18, %p17;
	@%p18 bra 	$L__BB4_21;
	add.s32 	%r109, %r165, %r10;
	mul.wide.s32 	%rd63, %r109, 8;
	add.s64 	%rd64, %rd3, %rd63;
	ld.global.v2.f32 	{%f84, %f85}, [%rd64];
	cvt.rzi.s32.f32 	%r110, %f84;
	mad.lo.s32 	%r111, %r110, %r52, %r161;
	mul.wide.s32 	%rd65, %r111, 4;
	add.s64 	%rd66, %rd2, %rd65;
	ld.global.f32 	%f86, [%rd66];
	fma.rn.f32 	%f158, %f85, %f86, %f158;
$L__BB4_21:
	setp.ge.s32 	%p19, %r14, %r51;
	@%p19 bra 	$L__BB4_25;
	setp.gt.s32 	%p20, %r13, -1;
	@%p20 bra 	$L__BB4_24;
	add.s32 	%r112, %r161, %r15;
	mul.wide.s32 	%rd67, %r112, 4;
	add.s64 	%rd68, %rd4, %rd67;
	atom.global.add.f32 	%f87, [%rd68], %f158;
	bra.uni 	$L__BB4_25;
$L__BB4_24:
	add.s32 	%r113, %r161, %r15;
	mul.wide.s32 	%rd69, %r113, 4;
	add.s64 	%rd70, %rd4, %rd69;
	st.global.f32 	[%rd70], %f158;
$L__BB4_25:
	add.s32 	%r161, %r161, 8;
	setp.lt.s32 	%p21, %r161, %r52;
	@%p21 bra 	$L__BB4_9;
	ld.shared.u32 	%r167, [%r5];
$L__BB4_27:
	setp.ge.s32 	%p22, %r2, %r52;
	mul.lo.s32 	%r114, %r167, 9;
	cvt.s64.s32 	%rd71, %r114;
	add.s64 	%rd72, %rd71, %rd8;
	shl.b64 	%rd73, %rd72, 2;
	add.s64 	%rd74, %rd5, %rd73;
	ld.global.u32 	%r33, [%rd74+16];
	shr.u32 	%r115, %r1, 3;
	add.s32 	%r116, %r115, %r114;
	add.s32 	%r117, %r116, 5;
	mul.wide.s32 	%rd75, %r117, 4;
	add.s64 	%rd76, %rd5, %rd75;
	ld.global.u32 	%r34, [%rd76];
	sub.s32 	%r35, %r34, %r33;
	ld.local.u32 	%r36, [%rd9+16];
	and.b32  	%r37, %r36, 2147483647;
	mul.lo.s32 	%r38, %r37, %r52;
	mov.u32 	%r159, %r6;
	@%p22 bra 	$L__BB4_1;
	and.b32  	%r39, %r35, 7;
	sub.s32 	%r40, %r33, %r34;
	and.b32  	%r41, %r35, 2147483640;
	mov.u32 	%r168, %r2;
$L__BB4_29:
	setp.lt.s32 	%p23, %r35, 1;
	mov.f32 	%f166, 0f00000000;
	@%p23 bra 	$L__BB4_41;
	setp.gt.u32 	%p24, %r40, -8;
	mov.f32 	%f166, 0f00000000;
	mov.b32 	%r171, 0;
	@%p24 bra 	$L__BB4_33;
	mov.f32 	%f166, 0f00000000;
	mov.b32 	%r169, 0;
$L__BB4_32:
	.pragma "nounroll";
	add.s32 	%r120, %r169, %r33;
	mul.wide.s32 	%rd77, %r120, 8;
	add.s64 	%rd78, %rd3, %rd77;
	ld.global.v2.f32 	{%f92, %f93}, [%rd78];
	cvt.rzi.s32.f32 	%r121, %f92;
	mad.lo.s32 	%r122, %r121, %r52, %r168;
	mul.wide.s32 	%rd79, %r122, 4;
	add.s64 	%rd80, %rd2, %rd79;
	ld.global.f32 	%f94, [%rd80];
	fma.rn.f32 	%f95, %f93, %f94, %f166;
	ld.global.v2.f32 	{%f96, %f97}, [%rd78+8];
	cvt.rzi.s32.f32 	%r123, %f96;
	mad.lo.s32 	%r124, %r123, %r52, %r168;
	mul.wide.s32 	%rd81, %r124, 4;
	add.s64 	%rd82, %rd2, %rd81;
	ld.global.f32 	%f98, [%rd82];
	fma.rn.f32 	%f99, %f97, %f98, %f95;
	ld.global.v2.f32 	{%f100, %f101}, [%rd78+16];
	cvt.rzi.s32.f32 	%r125, %f100;
	mad.lo.s32 	%r126, %r125, %r52, %r168;
	mul.wide.s32 	%rd83, %r126, 4;
	add.s64 	%rd84, %rd2, %rd83;
	ld.global.f32 	%f102, [%rd84];
	fma.rn.f32 	%f103, %f101, %f102, %f99;
	ld.global.v2.f32 	{%f104, %f105}, [%rd78+24];
	cvt.rzi.s32.f32 	%r127, %f104;
	mad.lo.s32 	%r128, %r127, %r52, %r168;
	mul.wide.s32 	%rd85, %r128, 4;
	add.s64 	%rd86, %rd2, %rd85;
	ld.global.f32 	%f106, [%rd86];
	fma.rn.f32 	%f107, %f105, %f106, %f103;
	ld.global.v2.f32 	{%f108, %f109}, [%rd78+32];
	cvt.rzi.s32.f32 	%r129, %f108;
	mad.lo.s32 	%r130, %r129, %r52, %r168;
	mul.wide.s32 	%rd87, %r130, 4;
	add.s64 	%rd88, %rd2, %rd87;
	ld.global.f32 	%f110, [%rd88];
	fma.rn.f32 	%f111, %f109, %f110, %f107;
	ld.global.v2.f32 	{%f112, %f113}, [%rd78+40];
	cvt.rzi.s32.f32 	%r131, %f112;
	mad.lo.s32 	%r132, %r131, %r52, %r168;
	mul.wide.s32 	%rd89, %r132, 4;
	add.s64 	%rd90, %rd2, %rd89;
	ld.global.f32 	%f114, [%rd90];
	fma.rn.f32 	%f115, %f113, %f114, %f111;
	ld.global.v2.f32 	{%f116, %f117}, [%rd78+48];
	cvt.rzi.s32.f32 	%r133, %f116;
	mad.lo.s32 	%r134, %r133, %r52, %r168;
	mul.wide.s32 	%rd91, %r134, 4;
	add.s64 	%rd92, %rd2, %rd91;
	ld.global.f32 	%f118, [%rd92];
	fma.rn.f32 	%f119, %f117, %f118, %f115;
	ld.global.v2.f32 	{%f120, %f121}, [%rd78+56];
	cvt.rzi.s32.f32 	%r135, %f120;
	mad.lo.s32 	%r136, %r135, %r52, %r168;
	mul.wide.s32 	%rd93, %r136, 4;
	add.s64 	%rd94, %rd2, %rd93;
	ld.global.f32 	%f122, [%rd94];
	fma.rn.f32 	%f166, %f121, %f122, %f119;
	add.s32 	%r169, %r169, 8;
	setp.ne.s32 	%p25, %r169, %r41;
	mov.u32 	%r171, %r41;
	@%p25 bra 	$L__BB4_32;
$L__BB4_33:
	setp.eq.s32 	%p26, %r39, 0;
	@%p26 bra 	$L__BB4_41;
	add.s32 	%r137, %r39, -1;
	setp.lt.u32 	%p27, %r137, 3;
	@%p27 bra 	$L__BB4_36;
	add.s32 	%r138, %r171, %r33;
	mul.wide.s32 	%rd95, %r138, 8;
	add.s64 	%rd96, %rd3, %rd95;
	ld.global.v2.f32 	{%f124, %f125}, [%rd96];
	cvt.rzi.s32.f32 	%r139, %f124;
	mad.lo.s32 	%r140, %r139, %r52, %r168;
	mul.wide.s32 	%rd97, %r140, 4;
	add.s64 	%rd98, %rd2, %rd97;
	ld.global.f32 	%f126, [%rd98];
	fma.rn.f32 	%f127, %f125, %f126, %f166;
	ld.global.v2.f32 	{%f128, %f129}, [%rd96+8];
	cvt.rzi.s32.f32 	%r141, %f128;
	mad.lo.s32 	%r142, %r141, %r52, %r168;
	mul.wide.s32 	%rd99, %r142, 4;
	add.s64 	%rd100, %rd2, %rd99;
	ld.global.f32 	%f130, [%rd100];
	fma.rn.f32 	%f131, %f129, %f130, %f127;
	ld.global.v2.f32 	{%f132, %f133}, [%rd96+16];
	cvt.rzi.s32.f32 	%r143, %f132;
	mad.lo.s32 	%r144, %r143, %r52, %r168;
	mul.wide.s32 	%rd101, %r144, 4;
	add.s64 	%rd102, %rd2, %rd101;
	ld.global.f32 	%f134, [%rd102];
	fma.rn.f32 	%f135, %f133, %f134, %f131;
	ld.global.v2.f32 	{%f136, %f137}, [%rd96+24];
	cvt.rzi.s32.f32 	%r145, %f136;
	mad.lo.s32 	%r146, %r145, %r52, %r168;
	mul.wide.s32 	%rd103, %r146, 4;
	add.s64 	%rd104, %rd2, %rd103;
	ld.global.f32 	%f138, [%rd104];
	fma.rn.f32 	%f166, %f137, %f138, %f135;
	add.s32 	%r171, %r171, 4;
$L__BB4_36:
	and.b32  	%r147, %r35, 3;
	setp.eq.s32 	%p28, %r147, 0;
	@%p28 bra 	$L__BB4_41;
	setp.eq.s32 	%p29, %r147, 1;
	@%p29 bra 	$L__BB4_39;
	add.s32 	%r148, %r171, %r33;
	mul.wide.s32 	%rd105, %r148, 8;
	add.s64 	%rd106, %rd3, %rd105;
	ld.global.v2.f32 	{%f140, %f141}, [%rd106];
	cvt.rzi.s32.f32 	%r149, %f140;
	mad.lo.s32 	%r150, %r149, %r52, %r168;
	mul.wide.s32 	%rd107, %r150, 4;
	add.s64 	%rd108, %rd2, %rd107;
	ld.global.f32 	%f142, [%rd108];
	fma.rn.f32 	%f143, %f141, %f142, %f166;
	ld.global.v2.f32 	{%f144, %f145}, [%rd106+8];
	cvt.rzi.s32.f32 	%r151, %f144;
	mad.lo.s32 	%r152, %r151, %r52, %r168;
	mul.wide.s32 	%rd109, %r152, 4;
	add.s64 	%rd110, %rd2, %rd109;
	ld.global.f32 	%f146, [%rd110];
	fma.rn.f32 	%f166, %f145, %f146, %f143;
	add.s32 	%r171, %r171, 2;
$L__BB4_39:
	and.b32  	%r153, %r35, 1;
	setp.eq.b32 	%p30, %r153, 1;
	not.pred 	%p31, %p30;
	@%p31 bra 	$L__BB4_41;
	add.s32 	%r154, %r171, %r33;
	mul.wide.s32 	%rd111, %r154, 8;
	add.s64 	%rd112, %rd3, %rd111;
	ld.global.v2.f32 	{%f147, %f148}, [%rd112];
	cvt.rzi.s32.f32 	%r155, %f147;
	mad.lo.s32 	%r156, %r155, %r52, %r168;
	mul.wide.s32 	%rd113, %r156, 4;
	add.s64 	%rd114, %rd2, %rd113;
	ld.global.f32 	%f149, [%rd114];
	fma.rn.f32 	%f166, %f148, %f149, %f166;
$L__BB4_41:
	setp.ge.s32 	%p32, %r37, %r51;
	@%p32 bra 	$L__BB4_45;
	setp.gt.s32 	%p33, %r36, -1;
	@%p33 bra 	$L__BB4_44;
	add.s32 	%r157, %r168, %r38;
	mul.wide.s32 	%rd115, %r157, 4;
	add.s64 	%rd116, %rd4, %rd115;
	atom.global.add.f32 	%f150, [%rd116], %f166;
	bra.uni 	$L__BB4_45;
$L__BB4_44:
	add.s32 	%r158, %r168, %r38;
	mul.wide.s32 	%rd117, %r158, 4;
	add.s64 	%rd118, %rd4, %rd117;
	st.global.f32 	[%rd118], %f166;
$L__BB4_45:
	add.s32 	%r168, %r168, 8;
	setp.lt.s32 	%p34, %r168, %r52;
	mov.u32 	%r159, %r6;
	@%p34 bra 	$L__BB4_29;
	bra.uni 	$L__BB4_1;
$L__BB4_46:
	ret;

}


// ===== COMPILED SASS (sm_100) =====

	.target	sm_100

	.elftype	@"ET_EXEC"


//--------------------- .note.nv.tkinfo           --------------------------
	.section	.note.nv.tkinfo,"",@"SHT_NOTE"
	.sectionflags	@"SHF_NOTE_NV_TKINFO"
	.tkinfo
        /*0018*/ 	.word	0x00000002
        /*0030*/ 	.string	""
        /*0030*/ 	.string	"ptxas"
        /*0030*/ 	.string	"Cuda compilation tools, release 13.0, V13.0.88"
        /*0030*/ 	.string	"Build cuda_13.0.r13.0/compiler.36424714_0"
        /*0030*/ 	.string	"-arch sm_100 -m 64 "



//--------------------- .note.nv.cuinfo           --------------------------
	.section	.note.nv.cuinfo,"",@"SHT_NOTE"
	.sectionflags	@"SHF_NOTE_NV_CUINFO"
        /*0018*/ 	.short	0x0002
        /*001a*/ 	.short	0x0064
        /*001c*/ 	.short	0x0082
	.zero		2


//--------------------- .nv.info                  --------------------------
	.section	.nv.info,"",@"SHT_CUDA_INFO"
	.align	4


	//----- nvinfo : EIATTR_REGCOUNT
	.align		4
        /*0000*/ 	.byte	0x04, 0x2f
        /*0002*/ 	.short	(.L_1 - .L_0)
	.align		4
.L_0:
        /*0004*/ 	.word	index@(flexspmm_cuda_k4_vec1_v31)
        /*0008*/ 	.word	0x00000020


	//----- nvinfo : EIATTR_FRAME_SIZE
	.align		4
.L_1:
        /*000c*/ 	.byte	0x04, 0x11
        /*000e*/ 	.short	(.L_3 - .L_2)
	.align		4
.L_2:
        /*0010*/ 	.word	index@(flexspmm_cuda_k4_vec1_v31)
        /*0014*/ 	.word	0x00000000


	//----- nvinfo : EIATTR_REGCOUNT
	.align		4
.L_3:
        /*0018*/ 	.byte	0x04, 0x2f
        /*001a*/ 	.short	(.L_5 - .L_4)
	.align		4
.L_4:
        /*001c*/ 	.word	index@(flexspmm_cuda_k8_vec2_v32)
        /*0020*/ 	.word	0x00000020


	//----- nvinfo : EIATTR_FRAME_SIZE
	.align		4
.L_5:
        /*0024*/ 	.byte	0x04, 0x11
        /*0026*/ 	.short	(.L_7 - .L_6)
	.align		4
.L_6:
        /*0028*/ 	.word	index@(flexspmm_cuda_k8_vec2_v32)
        /*002c*/ 	.word	0x00000000


	//----- nvinfo : EIATTR_REGCOUNT
	.align		4
.L_7:
        /*0030*/ 	.byte	0x04, 0x2f
        /*0032*/ 	.short	(.L_9 - .L_8)
	.align		4
.L_8:
        /*0034*/ 	.word	index@(flexspmm_cuda_k16_vec4_v33)
        /*0038*/ 	.word	0x00000020


	//----- nvinfo : EIATTR_FRAME_SIZE
	.align		4
.L_9:
        /*003c*/ 	.byte	0x04, 0x11
        /*003e*/ 	.short	(.L_11 - .L_10)
	.align		4
.L_10:
        /*0040*/ 	.word	index@(flexspmm_cuda_k16_vec4_v33)
        /*0044*/ 	.word	0x00000020


	//----- nvinfo : EIATTR_REGCOUNT
	.align		4
.L_11:
        /*0048*/ 	.byte	0x04, 0x2f
        /*004a*/ 	.short	(.L_13 - .L_12)
	.align		4
.L_12:
        /*004c*/ 	.word	index@(flexspmm_cuda_k32_vec4_v34)
        /*0050*/ 	.word	0x00000020


	//----- nvinfo : EIATTR_FRAME_SIZE
	.align		4
.L_13:
        /*0054*/ 	.byte	0x04, 0x11
        /*0056*/ 	.short	(.L_15 - .L_14)
	.align		4
.L_14:
        /*0058*/ 	.word	index@(flexspmm_cuda_k32_vec4_v34)
        /*005c*/ 	.word	0x00000020


	//----- nvinfo : EIATTR_REGCOUNT
	.align		4
.L_15:
        /*0060*/ 	.byte	0x04, 0x2f
        /*0062*/ 	.short	(.L_17 - .L_16)
	.align		4
.L_16:
        /*0064*/ 	.word	index@(flexspmm_cuda_vec1_v35)
        /*0068*/ 	.word	0x00000020


	//----- nvinfo : EIATTR_FRAME_SIZE
	.align		4
.L_17:
        /*006c*/ 	.byte	0x04, 0x11
        /*006e*/ 	.short	(.L_19 - .L_18)
	.align		4
.L_18:
        /*0070*/ 	.word	index@(flexspmm_cuda_vec1_v35)
        /*0074*/ 	.word	0x00000020


	//----- nvinfo : EIATTR_MIN_STACK_SIZE
	.align		4
.L_19:
        /*0078*/ 	.byte	0x04, 0x12
        /*007a*/ 	.short	(.L_21 - .L_20)
	.align		4
.L_20:
        /*007c*/ 	.word	index@(flexspmm_cuda_vec1_v35)
        /*0080*/ 	.word	0x00000020


	//----- nvinfo : EIATTR_MIN_STACK_SIZE
	.align		4
.L_21:
        /*0084*/ 	.byte	0x04, 0x12
        /*0086*/ 	.short	(.L_23 - .L_22)
	.align		4
.L_22:
        /*0088*/ 	.word	index@(flexspmm_cuda_k32_vec4_v34)
        /*008c*/ 	.word	0x00000020


	//----- nvinfo : EIATTR_MIN_STACK_SIZE
	.align		4
.L_23:
        /*0090*/ 	.byte	0x04, 0x12
        /*0092*/ 	.short	(.L_25 - .L_24)
	.align		4
.L_24:
        /*0094*/ 	.word	index@(flexspmm_cuda_k16_vec4_v33)
        /*0098*/ 	.word	0x00000020


	//----- nvinfo : EIATTR_MIN_STACK_SIZE
	.align		4
.L_25:
        /*009c*/ 	.byte	0x04, 0x12
        /*009e*/ 	.short	(.L_27 - .L_26)
	.align		4
.L_26:
        /*00a0*/ 	.word	index@(flexspmm_cuda_k8_vec2_v32)
        /*00a4*/ 	.word	0x00000000


	//----- nvinfo : EIATTR_MIN_STACK_SIZE
	.align		4
.L_27:
        /*00a8*/ 	.byte	0x04, 0x12
        /*00aa*/ 	.short	(.L_29 - .L_28)
	.align		4
.L_28:
        /*00ac*/ 	.word	index@(flexspmm_cuda_k4_vec1_v31)
        /*00b0*/ 	.word	0x00000000
.L_29:


//--------------------- .nv.compat                --------------------------
	.section	.nv.compat,"",@"SHT_CUDA_COMPAT_INFO"
	.align	4
        /*0000*/ 	.byte	0x02, 0x09, 0x00, 0x00, 0x02, 0x02, 0x01, 0x00, 0x02, 0x05, 0x05, 0x00, 0x03, 0x07, 0x01, 0x01
        /*0010*/ 	.byte	0x02, 0x03, 0x00, 0x00, 0x02, 0x06, 0x01, 0x00, 0x04, 0x0b, 0x08, 0x00, 0x09, 0x00, 0x00, 0x00
        /*0020*/ 	.byte	0x00, 0x00, 0x00, 0x00


//--------------------- .nv.info.flexspmm_cuda_vec1_v35 --------------------------
	.section	.nv.info.flexspmm_cuda_vec1_v35,"",@"SHT_CUDA_INFO"
	.sectionflags	@""
	.align	4


	//----- nvinfo : EIATTR_CUDA_API_VERSION
	.align		4
        /*0000*/ 	.byte	0x04, 0x37
        /*0002*/ 	.short	(.L_31 - .L_30)
.L_30:
        /*0004*/ 	.word	0x00000082


	//----- nvinfo : EIATTR_KPARAM_INFO
	.align		4
.L_31:
        /*0008*/ 	.byte	0x04, 0x17
        /*000a*/ 	.short	(.L_33 - .L_32)
.L_32:
        /*000c*/ 	.word	0x00000000
        /*0010*/ 	.short	0x000b
        /*0012*/ 	.short	0x0048
        /*0014*/ 	.byte	0x00, 0xf5, 0x21, 0x00


	//----- nvinfo : EIATTR_KPARAM_INFO
	.align		4
.L_33:
        /*0018*/ 	.byte	0x04, 0x17
        /*001a*/ 	.short	(.L_35 - .L_34)
.L_34:
        /*001c*/ 	.word	0x00000000
        /*0020*/ 	.short	0x000a
        /*0022*/ 	.short	0x0040
        /*0024*/ 	.byte	0x00, 0xf5, 0x21, 0x00


	//----- nvinfo : EIATTR_KPARAM_INFO
	.align		4
.L_35:
        /*0028*/ 	.byte	0x04, 0x17
        /*002a*/ 	.short	(.L_37 - .L_36)
.L_36:
        /*002c*/ 	.word	0x00000000
        /*0030*/ 	.short	0x0009
        /*0032*/ 	.short	0x0038
        /*0034*/ 	.byte	0x00, 0xf0, 0x11, 0x00


	//----- nvinfo : EIATTR_KPARAM_INFO
	.align		4
.L_37:
        /*0038*/ 	.byte	0x04, 0x17
        /*003a*/ 	.short	(.L_39 - .L_38)
.L_38:
        /*003c*/ 	.word	0x00000000
        /*0040*/ 	.short	0x0008
        /*0042*/ 	.short	0x0034
        /*0044*/ 	.byte	0x00, 0xf0, 0x11, 0x00


	//----- nvinfo : EIATTR_KPARAM_INFO
	.align		4
.L_39:
        /*0048*/ 	.byte	0x04, 0x17
        /*004a*/ 	.short	(.L_41 - .L_40)
.L_40:
        /*004c*/ 	.word	0x00000000
        /*0050*/ 	.short	0x0007
        /*0052*/ 	.short	0x0030
        /*0054*/ 	.byte	0x00, 0xf0, 0x11, 0x00


	//----- nvinfo : EIATTR_KPARAM_INFO
	.align		4
.L_41:
        /*0058*/ 	.byte	0x04, 0x17
        /*005a*/ 	.short	(.L_43 - .L_42)
.L_42:
        /*005c*/ 	.word	0x00000000
        /*0060*/ 	.short	0x0006
        /*0062*/ 	.short	0x002c
        /*0064*/ 	.byte	0x00, 0xf0, 0x11, 0x00


	//----- nvinfo : EIATTR_KPARAM_INFO
	.align		4
.L_43:
        /*0068*/ 	.byte	0x04, 0x17
        /*006a*/ 	.short	(.L_45 - .L_44)
.L_44:
        /*006c*/ 	.word	0x00000000
        /*0070*/ 	.short	0x0005
        /*0072*/ 	.short	0x0028
        /*0074*/ 	.byte	0x00, 0xf0, 0x11, 0x00


	//----- nvinfo : EIATTR_KPARAM_INFO
	.align		4
.L_45:
        /*0078*/ 	.byte	0x04, 0x17
        /*007a*/ 	.short	(.L_47 - .L_46)
.L_46:
        /*007c*/ 	.word	0x00000000
        /*0080*/ 	.short	0x0004
        /*0082*/ 	.short	0x0020
        /*0084*/ 	.byte	0x00, 0xf5, 0x21, 0x00


	//----- nvinfo : EIATTR_KPARAM_INFO
	.align		4
.L_47:
        /*0088*/ 	.byte	0x04, 0x17
        /*008a*/ 	.short	(.L_49 - .L_48)
.L_48:
        /*008c*/ 	.word	0x00000000
        /*0090*/ 	.short	0x0003
        /*0092*/ 	.short	0x0018
        /*0094*/ 	.byte	0x00, 0xf5, 0x21, 0x00


	//----- nvinfo : EIATTR_KPARAM_INFO
	.align		4
.L_49:
        /*0098*/ 	.byte	0x04, 0x17
        /*009a*/ 	.short	(.L_51 - .L_50)
.L_50:
        /*009c*/ 	.word	0x00000000
        /*00a0*/ 	.short	0x0002
        /*00a2*/ 	.short	0x0010
        /*00a4*/ 	.byte	0x00, 0xf5, 0x21, 0x00


	//----- nvinfo : EIATTR_KPARAM_INFO
	.align		4
.L_51:
        /*00a8*/ 	.byte	0x04, 0x17
        /*00aa*/ 	.short	(.L_53 - .L_52)
.L_52:
        /*00ac*/ 	.word	0x00000000
        /*00b0*/ 	.short	0x0001
        /*00b2*/ 	.short	0x0008
        /*00b4*/ 	.byte	0x00, 0xf5, 0x21, 0x00


	//----- nvinfo : EIATTR_KPARAM_INFO
	.align		4
.L_53:
        /*00b8*/ 	.byte	0x04, 0x17
        /*00ba*/ 	.short	(.L_55 - .L_54)
.L_54:
        /*00bc*/ 	.word	0x00000000
        /*00c0*/ 	.short	0x0000
        /*00c2*/ 	.short	0x0000
        /*00c4*/ 	.byte	0x00, 0xf5, 0x21, 0x00


	//----- nvinfo : EIATTR_SPARSE_MMA_MASK
	.align		4
.L_55:
        /*00c8*/ 	.byte	0x03, 0x50
        /*00ca*/ 	.short	0x0000


	//----- nvinfo : EIATTR_MAXREG_COUNT
	.align		4
        /*00cc*/ 	.byte	0x03, 0x1b
        /*00ce*/ 	.short	0x00ff


	//----- nvinfo : EIATTR_MERCURY_ISA_VERSION
	.align		4
        /*00d0*/ 	.byte	0x03, 0x5f
        /*00d2*/ 	.short	0x0101


	//----- nvinfo : EIATTR_COOP_GROUP_MASK_REGIDS
	.align		4
        /*00d4*/ 	.byte	0x04, 0x29
        /*00d6*/ 	.short	(.L_57 - .L_56)


	//   ....[0]....
.L_56:
        /*00d8*/ 	.word	0xffffffff


	//   ....[1]....
        /*00dc*/ 	.word	0xffffffff


	//   ....[2]....
        /*00e0*/ 	.word	0x05000005


	//   ....[3]....
        /*00e4*/ 	.word	0x05000005


	//----- nvinfo : EIATTR_COOP_GROUP_INSTR_OFFSETS
	.align		4
.L_57:
        /*00e8*/ 	.byte	0x04, 0x28
        /*00ea*/ 	.short	(.L_59 - .L_58)


	//   ....[0]....
.L_58:
        /*00ec*/ 	.word	0x00000210


	//   ....[1]....
        /*00f0*/ 	.word	0x00000230


	//   ....[2]....
        /*00f4*/ 	.word	0x00001be0


	//   ....[3]....
        /*00f8*/ 	.word	0x00001c40


	//----- nvinfo : EIATTR_VRC_CTA_INIT_COUNT
	.align		4
.L_59:
        /*00fc*/ 	.byte	0x02, 0x4a
	.zero		1
	.zero		1


	//----- nvinfo : EIATTR_EXIT_INSTR_OFFSETS
	.align		4
        /*0100*/ 	.byte	0x04, 0x1c
        /*0102*/ 	.short	(.L_61 - .L_60)


	//   ....[0]....
.L_60:
        /*0104*/ 	.word	0x000002f0


	//----- nvinfo : EIATTR_CRS_STACK_SIZE
	.align		4
.L_61:
        /*0108*/ 	.byte	0x04, 0x1e
        /*010a*/ 	.short	(.L_63 - .L_62)
.L_62:
        /*010c*/ 	.word	0x00000000


	//----- nvinfo : EIATTR_CBANK_PARAM_SIZE
	.align		4
.L_63:
        /*0110*/ 	.byte	0x03, 0x19
        /*0112*/ 	.short	0x0050


	//----- nvinfo : EIATTR_PARAM_CBANK
	.align		4
        /*0114*/ 	.byte	0x04, 0x0a
        /*0116*/ 	.short	(.L_65 - .L_64)
	.align		4
.L_64:
        /*0118*/ 	.word	index@(.nv.constant0.flexspmm_cuda_vec1_v35)
        /*011c*/ 	.short	0x0380
        /*011e*/ 	.short	0x0050


	//----- nvinfo : EIATTR_SW_WAR
	.align		4
.L_65:
        /*0120*/ 	.byte	0x04, 0x36
        /*0122*/ 	.short	(.L_67 - .L_66)
.L_66:
        /*0124*/ 	.word	0x00000008
.L_67:


//--------------------- .nv.info.flexspmm_cuda_k32_vec4_v34 --------------------------
	.section	.nv.info.flexspmm_cuda_k32_vec4_v34,"",@"SHT_CUDA_INFO"
	.sectionflags	@""
	.align	4


	//----- nvinfo : EIATTR_CUDA_API_VERSION
	.align		4
        /*0000*/ 	.byte	0x04, 0x37
        /*0002*/ 	.short	(.L_69 - .L_68)
.L_68:
        /*0004*/ 	.word	0x00000082


	//----- nvinfo : EIATTR_KPARAM_INFO
	.align		4
.L_69:
        /*0008*/ 	.byte	0x04, 0x17
        /*000a*/ 	.short	(.L_71 - .L_70)
.L_70:
        /*000c*/ 	.word	0x00000000
        /*0010*/ 	.short	0x000b
        /*0012*/ 	.short	0x0048
        /*0014*/ 	.byte	0x00, 0xf5, 0x21, 0x00


	//----- nvinfo : EIATTR_KPARAM_INFO
	.align		4
.L_71:
        /*0018*/ 	.byte	0x04, 0x17
        /*001a*/ 	.short	(.L_73 - .L_72)
.L_72:
        /*001c*/ 	.word	0x00000000
        /*0020*/ 	.short	0x000a
        /*0022*/ 	.short	0x0040
        /*0024*/ 	.byte	0x00, 0xf5, 0x21, 0x00


	//----- nvinfo : EIATTR_KPARAM_INFO
	.align		4
.L_73:
        /*0028*/ 	.byte	0x04, 0x17
        /*002a*/ 	.short	(.L_75 - .L_74)
.L_74:
        /*002c*/ 	.word	0x00000000
        /*0030*/ 	.short	0x0009
        /*0032*/ 	.short	0x0038
        /*0034*/ 	.byte	0x00, 0xf0, 0x11, 0x00


	//----- nvinfo : EIATTR_KPARAM_INFO
	.align		4
.L_75:
        /*0038*/ 	.byte	0x04, 0x17
        /*003a*/ 	.short	(.L_77 - .L_76)
.L_76:
        /*003c*/ 	.word	0x00000000
        /*0040*/ 	.short	0x0008
        /*0042*/ 	.short	0x0034
        /*0044*/ 	.byte	0x00, 0xf0, 0x11, 0x00


	//----- nvinfo : EIATTR_KPARAM_INFO
	.align		4
.L_77:
        /*0048*/ 	.byte	0x04, 0x17
        /*004a*/ 	.short	(.L_79 - .L_78)
.L_78:
        /*004c*/ 	.word	0x00000000
        /*0050*/ 	.short	0x0007
        /*0052*/ 	.short	0x0030
        /*0054*/ 	.byte	0x00, 0xf0, 0x11, 0x00


	//----- nvinfo : EIATTR_KPARAM_INFO
	.align		4
.L_79:
        /*0058*/ 	.byte	0x04, 0x17
        /*005a*/ 	.short	(.L_81 - .L_80)
.L_80:
        /*005c*/ 	.word	0x00000000
        /*0060*/ 	.short	0x0006
        /*0062*/ 	.short	0x002c
        /*0064*/ 	.byte	0x00, 0xf0, 0x11, 0x00


	//----- nvinfo : EIATTR_KPARAM_INFO
	.align		4
.L_81:
        /*0068*/ 	.byte	0x04, 0x17
        /*006a*/ 	.short	(.L_83 - .L_82)
.L_82:
        /*006c*/ 	.word	0x00000000
        /*0070*/ 	.short	0x0005
        /*0072*/ 	.short	0x0028
        /*0074*/ 	.byte	0x00, 0xf0, 0x11, 0x00


	//----- nvinfo : EIATTR_KPARAM_INFO
	.align		4
.L_83:
        /*0078*/ 	.byte	0x04, 0x17
        /*007a*/ 	.short	(.L_85 - .L_84)
.L_84:
        /*007c*/ 	.word	0x00000000
        /*0080*/ 	.short	0x0004
        /*0082*/ 	.short	0x0020
        /*0084*/ 	.byte	0x00, 0xf5, 0x21, 0x00


	//----- nvinfo : EIATTR_KPARAM_INFO
	.align		4
.L_85:
        /*0088*/ 	.byte	0x04, 0x17
        /*008a*/ 	.short	(.L_87 - .L_86)
.L_86:
        /*008c*/ 	.word	0x00000000
        /*0090*/ 	.short	0x0003
        /*0092*/ 	.short	0x0018
        /*0094*/ 	.byte	0x00, 0xf5, 0x21, 0x00


	//----- nvinfo : EIATTR_KPARAM_INFO
	.align		4
.L_87:
        /*0098*/ 	.byte	0x04, 0x17
        /*009a*/ 	.short	(.L_89 - .L_88)
.L_88:
        /*009c*/ 	.word	0x00000000
        /*00a0*/ 	.short	0x0002
        /*00a2*/ 	.short	0x0010
        /*00a4*/ 	.byte	0x00, 0xf5, 0x21, 0x00


	//----- nvinfo : EIATTR_KPARAM_INFO
	.align		4
.L_89:
        /*00a8*/ 	.byte	0x04, 0x17
        /*00aa*/ 	.short	(.L_91 - .L_90)
.L_90:
        /*00ac*/ 	.word	0x00000000
        /*00b0*/ 	.short	0x0001
        /*00b2*/ 	.short	0x0008
        /*00b4*/ 	.byte	0x00, 0xf5, 0x21, 0x00


	//----- nvinfo : EIATTR_KPARAM_INFO
	.align		4
.L_91:
        /*00b8*/ 	.byte	0x04, 0x17
        /*00ba*/ 	.short	(.L_93 - .L_92)
.L_92:
        /*00bc*/ 	.word	0x00000000
        /*00c0*/ 	.short	0x0000
        /*00c2*/ 	.short	0x0000
        /*00c4*/ 	.byte	0x00, 0xf5, 0x21, 0x00


	//----- nvinfo : EIATTR_SPARSE_MMA_MASK
	.align		4
.L_93:
        /*00c8*/ 	.byte	0x03, 0x50
        /*00ca*/ 	.short	0x0000


	//----- nvinfo : EIATTR_MAXREG_COUNT
	.align		4
        /*00cc*/ 	.byte	0x03, 0x1b
        /*00ce*/ 	.short	0x00ff


	//----- nvinfo : EIATTR_MERCURY_ISA_VERSION
	.align		4
        /*00d0*/ 	.byte	0x03, 0x5f
        /*00d2*/ 	.short	0x0101


	//----- nvinfo : EIATTR_COOP_GROUP_MASK_REGIDS
	.align		4
        /*00d4*/ 	.byte	0x04, 0x29
        /*00d6*/ 	.short	(.L_95 - .L_94)


	//   ....[0]....
.L_94:
        /*00d8*/ 	.word	0xffffffff


	//   ....[1]....
        /*00dc*/ 	.word	0xffffffff


	//   ....[2]....
        /*00e0*/ 	.word	0x05000003


	//   ....[3]....
        /*00e4*/ 	.word	0x05000003


	//----- nvinfo : EIATTR_COOP_GROUP_INSTR_OFFSETS
	.align		4
.L_95:
        /*00e8*/ 	.byte	0x04, 0x28
        /*00ea*/ 	.short	(.L_97 - .L_96)


	//   ....[0]....
.L_96:
        /*00ec*/ 	.word	0x00000200


	//   ....[1]....
        /*00f0*/ 	.word	0x00000230


	//   ....[2]....
        /*00f4*/ 	.word	0x000027c0


	//   ....[3]....
        /*00f8*/ 	.word	0x00002840


	//----- nvinfo : EIATTR_VRC_CTA_INIT_COUNT
	.align		4
.L_97:
        /*00fc*/ 	.byte	0x02, 0x4a
	.zero		1
	.zero		1


	//----- nvinfo : EIATTR_EXIT_INSTR_OFFSETS
	.align		4
        /*0100*/ 	.byte	0x04, 0x1c
        /*0102*/ 	.short	(.L_99 - .L_98)


	//   ....[0]....
.L_98:
        /*0104*/ 	.word	0x000002d0


	//----- nvinfo : EIATTR_CRS_STACK_SIZE
	.align		4
.L_99:
        /*0108*/ 	.byte	0x04, 0x1e
        /*010a*/ 	.short	(.L_101 - .L_100)
.L_100:
        /*010c*/ 	.word	0x00000000


	//----- nvinfo : EIATTR_CBANK_PARAM_SIZE
	.align		4
.L_101:
        /*0110*/ 	.byte	0x03, 0x19
        /*0112*/ 	.short	0x0050


	//----- nvinfo : EIATTR_PARAM_CBANK
	.align		4
        /*0114*/ 	.byte	0x04, 0x0a
        /*0116*/ 	.short	(.L_103 - .L_102)
	.align		4
.L_102:
        /*0118*/ 	.word	index@(.nv.constant0.flexspmm_cuda_k32_vec4_v34)
        /*011c*/ 	.short	0x0380
        /*011e*/ 	.short	0x0050


	//----- nvinfo : EIATTR_SW_WAR
	.align		4
.L_103:
        /*0120*/ 	.byte	0x04, 0x36
        /*0122*/ 	.short	(.L_105 - .L_104)
.L_104:
        /*0124*/ 	.word	0x00000008
.L_105:


//--------------------- .nv.info.flexspmm_cuda_k16_vec4_v33 --------------------------
	.section	.nv.info.flexspmm_cuda_k16_vec4_v33,"",@"SHT_CUDA_INFO"
	.sectionflags	@""
	.align	4


	//----- nvinfo : EIATTR_CUDA_API_VERSION
	.align		4
        /*0000*/ 	.byte	0x04, 0x37
        /*0002*/ 	.short	(.L_107 - .L_106)
.L_106:
        /*0004*/ 	.word	0x00000082


	//----- nvinfo : EIATTR_KPARAM_INFO
	.align		4
.L_107:
        /*0008*/ 	.byte	0x04, 0x17
        /*000a*/ 	.short	(.L_109 - .L_108)
.L_108:
        /*000c*/ 	.word	0x00000000
        /*0010*/ 	.short	0x000b
        /*0012*/ 	.short	0x0048
        /*0014*/ 	.byte	0x00, 0xf5, 0x21, 0x00


	//----- nvinfo : EIATTR_KPARAM_INFO
	.align		4
.L_109:
        /*0018*/ 	.byte	0x04, 0x17
        /*001a*/ 	.short	(.L_111 - .L_110)
.L_110:
        /*001c*/ 	.word	0x00000000
        /*0020*/ 	.short	0x000a
        /*0022*/ 	.short	0x0040
        /*0024*/ 	.byte	0x00, 0xf5, 0x21, 0x00


	//----- nvinfo : EIATTR_KPARAM_INFO
	.align		4
.L_111:
        /*0028*/ 	.byte	0x04, 0x17
        /*002a*/ 	.short	(.L_113 - .L_112)
.L_112:
        /*002c*/ 	.word	0x00000000
        /*0030*/ 	.short	0x0009
        /*0032*/ 	.short	0x0038
        /*0034*/ 	.byte	0x00, 0xf0, 0x11, 0x00


	//----- nvinfo : EIATTR_KPARAM_INFO
	.align		4
.L_113:
        /*0038*/ 	.byte	0x04, 0x17
        /*003a*/ 	.short	(.L_115 - .L_114)
.L_114:
        /*003c*/ 	.word	0x00000000
        /*0040*/ 	.short	0x0008
        /*0042*/ 	.short	0x0034
        /*0044*/ 	.byte	0x00, 0xf0, 0x11, 0x00


	//----- nvinfo : EIATTR_KPARAM_INFO
	.align		4
.L_115:
        /*0048*/ 	.byte	0x04, 0x17
        /*004a*/ 	.short	(.L_117 - .L_116)
.L_116:
        /*004c*/ 	.word	0x00000000
        /*0050*/ 	.short	0x0007
        /*0052*/ 	.short	0x0030
        /*0054*/ 	.byte	0x00, 0xf0, 0x11, 0x00


	//----- nvinfo : EIATTR_KPARAM_INFO
	.align		4
.L_117:
        /*0058*/ 	.byte	0x04, 0x17
        /*005a*/ 	.short	(.L_119 - .L_118)
.L_118:
        /*005c*/ 	.word	0x00000000
        /*0060*/ 	.short	0x0006
        /*0062*/ 	.short	0x002c
        /*0064*/ 	.byte	0x00, 0xf0, 0x11, 0x00


	//----- nvinfo : EIATTR_KPARAM_INFO
	.align		4
.L_119:
        /*0068*/ 	.byte	0x04, 0x17
        /*006a*/ 	.short	(.L_121 - .L_120)
.L_120:
        /*006c*/ 	.word	0x00000000
        /*0070*/ 	.short	0x0005
        /*0072*/ 	.short	0x0028
        /*0074*/ 	.byte	0x00, 0xf0, 0x11, 0x00


	//----- nvinfo : EIATTR_KPARAM_INFO
	.align		4
.L_121:
        /*0078*/ 	.byte	0x04, 0x17
        /*007a*/ 	.short	(.L_123 - .L_122)
.L_122:
        /*007c*/ 	.word	0x00000000
        /*0080*/ 	.short	0x0004
        /*0082*/ 	.short	0x0020
        /*0084*/ 	.byte	0x00, 0xf5, 0x21, 0x00


	//----- nvinfo : EIATTR_KPARAM_INFO
	.align		4
.L_123:
        /*0088*/ 	.byte	0x04, 0x17
        /*008a*/ 	.short	(.L_125 - .L_124)
.L_124:
        /*008c*/ 	.word	0x00000000
        /*0090*/ 	.short	0x0003
        /*0092*/ 	.short	0x0018
        /*0094*/ 	.byte	0x00, 0xf5, 0x21, 0x00


	//----- nvinfo : EIATTR_KPARAM_INFO
	.align		4
.L_125:
        /*0098*/ 	.byte	0x04, 0x17
        /*009a*/ 	.short	(.L_127 - .L_126)
.L_126:
        /*009c*/ 	.word	0x00000000
        /*00a0*/ 	.short	0x0002
        /*00a2*/ 	.short	0x0010
        /*00a4*/ 	.byte	0x00, 0xf5, 0x21, 0x00


	//----- nvinfo : EIATTR_KPARAM_INFO
	.align		4
.L_127:
        /*00a8*/ 	.byte	0x04, 0x17
        /*00aa*/ 	.short	(.L_129 - .L_128)
.L_128:
        /*00ac*/ 	.word	0x00000000
        /*00b0*/ 	.short	0x0001
        /*00b2*/ 	.short	0x0008
        /*00b4*/ 	.byte	0x00, 0xf5, 0x21, 0x00


	//----- nvinfo : EIATTR_KPARAM_INFO
	.align		4
.L_129:
        /*00b8*/ 	.byte	0x04, 0x17
        /*00ba*/ 	.short	(.L_131 - .L_130)
.L_130:
        /*00bc*/ 	.word	0x00000000
        /*00c0*/ 	.short	0x0000
        /*00c2*/ 	.short	0x0000
        /*00c4*/ 	.byte	0x00, 0xf5, 0x21, 0x00


	//----- nvinfo : EIATTR_SPARSE_MMA_MASK
	.align		4
.L_131:
        /*00c8*/ 	.byte	0x03, 0x50
        /*00ca*/ 	.short	0x0000


	//----- nvinfo : EIATTR_MAXREG_COUNT
	.align		4
        /*00cc*/ 	.byte	0x03, 0x1b
        /*00ce*/ 	.short	0x00ff


	//----- nvinfo : EIATTR_MERCURY_ISA_VERSION
	.align		4
        /*00d0*/ 	.byte	0x03, 0x5f
        /*00d2*/ 	.short	0x0101


	//----- nvinfo : EIATTR_COOP_GROUP_MASK_REGIDS
	.align		4
        /*00d4*/ 	.byte	0x04, 0x29
        /*00d6*/ 	.short	(.L_133 - .L_132)


	//   ....[0]....
.L_132:
        /*00d8*/ 	.word	0xffffffff


	//   ....[1]....
        /*00dc*/ 	.word	0xffffffff


	//   ....[2]....
        /*00e0*/ 	.word	0x05000007


	//   ....[3]....
        /*00e4*/ 	.word	0x05000007


	//----- nvinfo : EIATTR_COOP_GROUP_INSTR_OFFSETS
	.align		4
.L_133:
        /*00e8*/ 	.byte	0x04, 0x28
        /*00ea*/ 	.short	(.L_135 - .L_134)


	//   ....[0]....
.L_134:
        /*00ec*/ 	.word	0x00000230


	//   ....[1]....
        /*00f0*/ 	.word	0x00000250


	//   ....[2]....
        /*00f4*/ 	.word	0x00001570


	//   ....[3]....
        /*00f8*/ 	.word	0x000015d0


	//----- nvinfo : EIATTR_VRC_CTA_INIT_COUNT
	.align		4
.L_135:
        /*00fc*/ 	.byte	0x02, 0x4a
	.zero		1
	.zero		1


	//----- nvinfo : EIATTR_EXIT_INSTR_OFFSETS
	.align		4
        /*0100*/ 	.byte	0x04, 0x1c
        /*0102*/ 	.short	(.L_137 - .L_136)


	//   ....[0]....
.L_136:
        /*0104*/ 	.word	0x00000310


	//----- nvinfo : EIATTR_CRS_STACK_SIZE
	.align		4
.L_137:
        /*0108*/ 	.byte	0x04, 0x1e
        /*010a*/ 	.short	(.L_139 - .L_138)
.L_138:
        /*010c*/ 	.word	0x00000000


	//----- nvinfo : EIATTR_CBANK_PARAM_SIZE
	.align		4
.L_139:
        /*0110*/ 	.byte	0x03, 0x19
        /*0112*/ 	.short	0x0050


	//----- nvinfo : EIATTR_PARAM_CBANK
	.align		4
        /*0114*/ 	.byte	0x04, 0x0a
        /*0116*/ 	.short	(.L_141 - .L_140)
	.align		4
.L_140:
        /*0118*/ 	.word	index@(.nv.constant0.flexspmm_cuda_k16_vec4_v33)
        /*011c*/ 	.short	0x0380
        /*011e*/ 	.short	0x0050


	//----- nvinfo : EIATTR_SW_WAR
	.align		4
.L_141:
        /*0120*/ 	.byte	0x04, 0x36
        /*0122*/ 	.short	(.L_143 - .L_142)
.L_142:
        /*0124*/ 	.word	0x00000008
.L_143:


//--------------------- .nv.info.flexspmm_cuda_k8_vec2_v32 --------------------------
	.section	.nv.info.flexspmm_cuda_k8_vec2_v32,"",@"SHT_CUDA_INFO"
	.sectionflags	@""
	.align	4


	//----- nvinfo : EIATTR_CUDA_API_VERSION
	.align		4
        /*0000*/ 	.byte	0x04, 0x37
        /*0002*/ 	.short	(.L_145 - .L_144)
.L_144:
        /*0004*/ 	.word	0x00000082


	//----- nvinfo : EIATTR_KPARAM_INFO
	.align		4
.L_145:
        /*0008*/ 	.byte	0x04, 0x17
        /*000a*/ 	.short	(.L_147 - .L_146)
.L_146:
        /*000c*/ 	.word	0x00000000
        /*0010*/ 	.short	0x000b
        /*0012*/ 	.short	0x0048
        /*0014*/ 	.byte	0x00, 0xf5, 0x21, 0x00


	//----- nvinfo : EIATTR_KPARAM_INFO
	.align		4
.L_147:
        /*0018*/ 	.byte	0x04, 0x17
        /*001a*/ 	.short	(.L_149 - .L_148)
.L_148:
        /*001c*/ 	.word	0x00000000
        /*0020*/ 	.short	0x000a
        /*0022*/ 	.short	0x0040
        /*0024*/ 	.byte	0x00, 0xf5, 0x21, 0x00


	//----- nvinfo : EIATTR_KPARAM_INFO
	.align		4
.L_149:
        /*0028*/ 	.byte	0x04, 0x17
        /*002a*/ 	.short	(.L_151 - .L_150)
.L_150:
        /*002c*/ 	.word	0x00000000
        /*0030*/ 	.short	0x0009
        /*0032*/ 	.short	0x0038
        /*0034*/ 	.byte	0x00, 0xf0, 0x11, 0x00


	//----- nvinfo : EIATTR_KPARAM_INFO
	.align		4
.L_151:
        /*0038*/ 	.byte	0x04, 0x17
        /*003a*/ 	.short	(.L_153 - .L_152)
.L_152:
        /*003c*/ 	.word	0x00000000
        /*0040*/ 	.short	0x0008
        /*0042*/ 	.short	0x0034
        /*0044*/ 	.byte	0x00, 0xf0, 0x11, 0x00


	//----- nvinfo : EIATTR_KPARAM_INFO
	.align		4
.L_153:
        /*0048*/ 	.byte	0x04, 0x17
        /*004a*/ 	.short	(.L_155 - .L_154)
.L_154:
        /*004c*/ 	.word	0x00000000
        /*0050*/ 	.short	0x0007
        /*0052*/ 	.short	0x0030
        /*0054*/ 	.byte	0x00, 0xf0, 0x11, 0x00


	//----- nvinfo : EIATTR_KPARAM_INFO
	.align		4
.L_155:
        /*0058*/ 	.byte	0x04, 0x17
        /*005a*/ 	.short	(.L_157 - .L_156)
.L_156:
        /*005c*/ 	.word	0x00000000
        /*0060*/ 	.short	0x0006
        /*0062*/ 	.short	0x002c
        /*0064*/ 	.byte	0x00, 0xf0, 0x11, 0x00


	//----- nvinfo : EIATTR_KPARAM_INFO
	.align		4
.L_157:
        /*0068*/ 	.byte	0x04, 0x17
        /*006a*/ 	.short	(.L_159 - .L_158)
.L_158:
        /*006c*/ 	.word	0x00000000
        /*0070*/ 	.short	0x0005
        /*0072*/ 	.short	0x0028
        /*0074*/ 	.byte	0x00, 0xf0, 0x11, 0x00


	//----- nvinfo : EIATTR_KPARAM_INFO
	.align		4
.L_159:
        /*0078*/ 	.byte	0x04, 0x17
        /*007a*/ 	.short	(.L_161 - .L_160)
.L_160:
        /*007c*/ 	.word	0x00000000
        /*0080*/ 	.short	0x0004
        /*0082*/ 	.short	0x0020
        /*0084*/ 	.byte	0x00, 0xf5, 0x21, 0x00


	//----- nvinfo : EIATTR_KPARAM_INFO
	.align		4
.L_161:
        /*0088*/ 	.byte	0x04, 0x17
        /*008a*/ 	.short	(.L_163 - .L_162)
.L_162:
        /*008c*/ 	.word	0x00000000
        /*0090*/ 	.short	0x0003
        /*0092*/ 	.short	0x0018
        /*0094*/ 	.byte	0x00, 0xf5, 0x21, 0x00


	//----- nvinfo : EIATTR_KPARAM_INFO
	.align		4
.L_163:
        /*0098*/ 	.byte	0x04, 0x17
        /*009a*/ 	.short	(.L_165 - .L_164)
.L_164:
        /*009c*/ 	.word	0x00000000
        /*00a0*/ 	.short	0x0002
        /*00a2*/ 	.short	0x0010
        /*00a4*/ 	.byte	0x00, 0xf5, 0x21, 0x00


	//----- nvinfo : EIATTR_KPARAM_INFO
	.align		4
.L_165:
        /*00a8*/ 	.byte	0x04, 0x17
        /*00aa*/ 	.short	(.L_167 - .L_166)
.L_166:
        /*00ac*/ 	.word	0x00000000
        /*00b0*/ 	.short	0x0001
        /*00b2*/ 	.short	0x0008
        /*00b4*/ 	.byte	0x00, 0xf5, 0x21, 0x00


	//----- nvinfo : EIATTR_KPARAM_INFO
	.align		4
.L_167:
        /*00b8*/ 	.byte	0x04, 0x17
        /*00ba*/ 	.short	(.L_169 - .L_168)
.L_168:
        /*00bc*/ 	.word	0x00000000
        /*00c0*/ 	.short	0x0000
        /*00c2*/ 	.short	0x0000
        /*00c4*/ 	.byte	0x00, 0xf5, 0x21, 0x00


	//----- nvinfo : EIATTR_SPARSE_MMA_MASK
	.align		4
.L_169:
        /*00c8*/ 	.byte	0x03, 0x50
        /*00ca*/ 	.short	0x0000


	//----- nvinfo : EIATTR_MAXREG_COUNT
	.align		4
        /*00cc*/ 	.byte	0x03, 0x1b
        /*00ce*/ 	.short	0x00ff


	//----- nvinfo : EIATTR_MERCURY_ISA_VERSION
	.align		4
        /*00d0*/ 	.byte	0x03, 0x5f
        /*00d2*/ 	.short	0x0101


	//----- nvinfo : EIATTR_COOP_GROUP_MASK_REGIDS
	.align		4
        /*00d4*/ 	.byte	0x04, 0x29
        /*00d6*/ 	.short	(.L_171 - .L_170)


	//   ....[0]....
.L_170:
        /*00d8*/ 	.word	0xffffffff


	//   ....[1]....
        /*00dc*/ 	.word	0xffffffff


	//   ....[2]....
        /*00e0*/ 	.word	0x05000004


	//   ....[3]....
        /*00e4*/ 	.word	0x05000004


	//----- nvinfo : EIATTR_COOP_GROUP_INSTR_OFFSETS
	.align		4
.L_171:
        /*00e8*/ 	.byte	0x04, 0x28
        /*00ea*/ 	.short	(.L_173 - .L_172)


	//   ....[0]....
.L_172:
        /*00ec*/ 	.word	0x000001e0


	//   ....[1]....
        /*00f0*/ 	.word	0x00000200


	//   ....[2]....
        /*00f4*/ 	.word	0x00001380


	//   ....[3]....
        /*00f8*/ 	.word	0x000013e0


	//----- nvinfo : EIATTR_VRC_CTA_INIT_COUNT
	.align		4
.L_173:
        /*00fc*/ 	.byte	0x02, 0x4a
	.zero		1
	.zero		1


	//----- nvinfo : EIATTR_EXIT_INSTR_OFFSETS
	.align		4
        /*0100*/ 	.byte	0x04, 0x1c
        /*0102*/ 	.short	(.L_175 - .L_174)


	//   ....[0]....
.L_174:
        /*0104*/ 	.word	0x000002c0


	//----- nvinfo : EIATTR_CRS_STACK_SIZE
	.align		4
.L_175:
        /*0108*/ 	.byte	0x04, 0x1e
        /*010a*/ 	.short	(.L_177 - .L_176)
.L_176:
        /*010c*/ 	.word	0x00000000


	//----- nvinfo : EIATTR_CBANK_PARAM_SIZE
	.align		4
.L_177:
        /*0110*/ 	.byte	0x03, 0x19
        /*0112*/ 	.short	0x0050


	//----- nvinfo : EIATTR_PARAM_CBANK
	.align		4
        /*0114*/ 	.byte	0x04, 0x0a
        /*0116*/ 	.short	(.L_179 - .L_178)
	.align		4
.L_178:
        /*0118*/ 	.word	index@(.nv.constant0.flexspmm_cuda_k8_vec2_v32)
        /*011c*/ 	.short	0x0380
        /*011e*/ 	.short	0x0050


	//----- nvinfo : EIATTR_SW_WAR
	.align		4
.L_179:
        /*0120*/ 	.byte	0x04, 0x36
        /*0122*/ 	.short	(.L_181 - .L_180)
.L_180:
        /*0124*/ 	.word	0x00000008
.L_181:


//--------------------- .nv.info.flexspmm_cuda_k4_vec1_v31 --------------------------
	.section	.nv.info.flexspmm_cuda_k4_vec1_v31,"",@"SHT_CUDA_INFO"
	.sectionflags	@""
	.align	4


	//----- nvinfo : EIATTR_CUDA_API_VERSION
	.align		4
        /*0000*/ 	.byte	0x04, 0x37
        /*0002*/ 	.short	(.L_183 - .L_182)
.L_182:
        /*0004*/ 	.word	0x00000082


	//----- nvinfo : EIATTR_KPARAM_INFO
	.align		4
.L_183:
        /*0008*/ 	.byte	0x04, 0x17
        /*000a*/ 	.short	(.L_185 - .L_184)
.L_184:
        /*000c*/ 	.word	0x00000000
        /*0010*/ 	.short	0x000b
        /*0012*/ 	.short	0x0048
        /*0014*/ 	.byte	0x00, 0xf5, 0x21, 0x00


	//----- nvinfo : EIATTR_KPARAM_INFO
	.align		4
.L_185:
        /*0018*/ 	.byte	0x04, 0x17
        /*001a*/ 	.short	(.L_187 - .L_186)
.L_186:
        /*001c*/ 	.word	0x00000000
        /*0020*/ 	.short	0x000a
        /*0022*/ 	.short	0x0040
        /*0024*/ 	.byte	0x00, 0xf5, 0x21, 0x00


	//----- nvinfo : EIATTR_KPARAM_INFO
	.align		4
.L_187:
        /*0028*/ 	.byte	0x04, 0x17
        /*002a*/ 	.short	(.L_189 - .L_188)
.L_188:
        /*002c*/ 	.word	0x00000000
        /*0030*/ 	.short	0x0009
        /*0032*/ 	.short	0x0038
        /*0034*/ 	.byte	0x00, 0xf0, 0x11, 0x00


	//----- nvinfo : EIATTR_KPARAM_INFO
	.align		4
.L_189:
        /*0038*/ 	.byte	0x04, 0x17
        /*003a*/ 	.short	(.L_191 - .L_190)
.L_190:
        /*003c*/ 	.word	0x00000000
        /*0040*/ 	.short	0x0008
        /*0042*/ 	.short	0x0034
        /*0044*/ 	.byte	0x00, 0xf0, 0x11, 0x00


	//----- nvinfo : EIATTR_KPARAM_INFO
	.align		4
.L_191:
        /*0048*/ 	.byte	0x04, 0x17
        /*004a*/ 	.short	(.L_193 - .L_192)
.L_192:
        /*004c*/ 	.word	0x00000000
        /*0050*/ 	.short	0x0007
        /*0052*/ 	.short	0x0030
        /*0054*/ 	.byte	0x00, 0xf0, 0x11, 0x00


	//----- nvinfo : EIATTR_KPARAM_INFO
	.align		4
.L_193:
        /*0058*/ 	.byte	0x04, 0x17
        /*005a*/ 	.short	(.L_195 - .L_194)
.L_194:
        /*005c*/ 	.word	0x00000000
        /*0060*/ 	.short	0x0006
        /*0062*/ 	.short	0x002c
        /*0064*/ 	.byte	0x00, 0xf0, 0x11, 0x00


	//----- nvinfo : EIATTR_KPARAM_INFO
	.align		4
.L_195:
        /*0068*/ 	.byte	0x04, 0x17
        /*006a*/ 	.short	(.L_197 - .L_196)
.L_196:
        /*006c*/ 	.word	0x00000000
        /*0070*/ 	.short	0x0005
        /*0072*/ 	.short	0x0028
        /*0074*/ 	.byte	0x00, 0xf0, 0x11, 0x00


	//----- nvinfo : EIATTR_KPARAM_INFO
	.align		4
.L_197:
        /*0078*/ 	.byte	0x04, 0x17
        /*007a*/ 	.short	(.L_199 - .L_198)
.L_198:
        /*007c*/ 	.word	0x00000000
        /*0080*/ 	.short	0x0004
        /*0082*/ 	.short	0x0020
        /*0084*/ 	.byte	0x00, 0xf5, 0x21, 0x00


	//----- nvinfo : EIATTR_KPARAM_INFO
	.align		4
.L_199:
        /*0088*/ 	.byte	0x04, 0x17
        /*008a*/ 	.short	(.L_201 - .L_200)
.L_200:
        /*008c*/ 	.word	0x00000000
        /*0090*/ 	.short	0x0003
        /*0092*/ 	.short	0x0018
        /*0094*/ 	.byte	0x00, 0xf5, 0x21, 0x00


	//----- nvinfo : EIATTR_KPARAM_INFO
	.align		4
.L_201:
        /*0098*/ 	.byte	0x04, 0x17
        /*009a*/ 	.short	(.L_203 - .L_202)
.L_202:
        /*009c*/ 	.word	0x00000000
        /*00a0*/ 	.short	0x0002
        /*00a2*/ 	.short	0x0010
        /*00a4*/ 	.byte	0x00, 0xf5, 0x21, 0x00


	//----- nvinfo : EIATTR_KPARAM_INFO
	.align		4
.L_203:
        /*00a8*/ 	.byte	0x04, 0x17
        /*00aa*/ 	.short	(.L_205 - .L_204)
.L_204:
        /*00ac*/ 	.word	0x00000000
        /*00b0*/ 	.short	0x0001
        /*00b2*/ 	.short	0x0008
        /*00b4*/ 	.byte	0x00, 0xf5, 0x21, 0x00


	//----- nvinfo : EIATTR_KPARAM_INFO
	.align		4
.L_205:
        /*00b8*/ 	.byte	0x04, 0x17
        /*00ba*/ 	.short	(.L_207 - .L_206)
.L_206:
        /*00bc*/ 	.word	0x00000000
        /*00c0*/ 	.short	0x0000
        /*00c2*/ 	.short	0x0000
        /*00c4*/ 	.byte	0x00, 0xf5, 0x21, 0x00


	//----- nvinfo : EIATTR_SPARSE_MMA_MASK
	.align		4
.L_207:
        /*00c8*/ 	.byte	0x03, 0x50
        /*00ca*/ 	.short	0x0000


	//----- nvinfo : EIATTR_MAXREG_COUNT
	.align		4
        /*00cc*/ 	.byte	0x03, 0x1b
        /*00ce*/ 	.short	0x00ff


	//----- nvinfo : EIATTR_MERCURY_ISA_VERSION
	.align		4
        /*00d0*/ 	.byte	0x03, 0x5f
        /*00d2*/ 	.short	0x0101


	//----- nvinfo : EIATTR_COOP_GROUP_MASK_REGIDS
	.align		4
        /*00d4*/ 	.byte	0x04, 0x29
        /*00d6*/ 	.short	(.L_209 - .L_208)


	//   ....[0]....
.L_208:
        /*00d8*/ 	.word	0xffffffff


	//   ....[1]....
        /*00dc*/ 	.word	0xffffffff


	//   ....[2]....
        /*00e0*/ 	.word	0x05000004


	//   ....[3]....
        /*00e4*/ 	.word	0x05000004


	//----- nvinfo : EIATTR_COOP_GROUP_INSTR_OFFSETS
	.align		4
.L_209:
        /*00e8*/ 	.byte	0x04, 0x28
        /*00ea*/ 	.short	(.L_211 - .L_210)


	//   ....[0]....
.L_210:
        /*00ec*/ 	.word	0x00000200


	//   ....[1]....
        /*00f0*/ 	.word	0x00000220


	//   ....[2]....
        /*00f4*/ 	.word	0x00001080


	//   ....[3]....
        /*00f8*/ 	.word	0x000010e0


	//----- nvinfo : EIATTR_VRC_CTA_INIT_COUNT
	.align		4
.L_211:
        /*00fc*/ 	.byte	0x02, 0x4a
	.zero		1
	.zero		1


	//----- nvinfo : EIATTR_EXIT_INSTR_OFFSETS
	.align		4
        /*0100*/ 	.byte	0x04, 0x1c
        /*0102*/ 	.short	(.L_213 - .L_212)


	//   ....[0]....
.L_212:
        /*0104*/ 	.word	0x000002e0


	//----- nvinfo : EIATTR_CRS_STACK_SIZE
	.align		4
.L_213:
        /*0108*/ 	.byte	0x04, 0x1e
        /*010a*/ 	.short	(.L_215 - .L_214)
.L_214:
        /*010c*/ 	.word	0x00000000


	//----- nvinfo : EIATTR_CBANK_PARAM_SIZE
	.align		4
.L_215:
        /*0110*/ 	.byte	0x03, 0x19
        /*0112*/ 	.short	0x0050


	//----- nvinfo : EIATTR_PARAM_CBANK
	.align		4
        /*0114*/ 	.byte	0x04, 0x0a
        /*0116*/ 	.short	(.L_217 - .L_216)
	.align		4
.L_216:
        /*0118*/ 	.word	index@(.nv.constant0.flexspmm_cuda_k4_vec1_v31)
        /*011c*/ 	.short	0x0380
        /*011e*/ 	.short	0x0050


	//----- nvinfo : EIATTR_SW_WAR
	.align		4
.L_217:
        /*0120*/ 	.byte	0x04, 0x36
        /*0122*/ 	.short	(.L_219 - .L_218)
.L_218:
        /*0124*/ 	.word	0x00000008
.L_219:


//--------------------- .nv.callgraph             --------------------------
	.section	.nv.callgraph,"",@"SHT_CUDA_CALLGRAPH"
	.align	4
	.sectionentsize	8
	.align		4
        /*0000*/ 	.word	0x00000000
	.align		4
        /*0004*/ 	.word	0xffffffff
	.align		4
        /*0008*/ 	.word	0x00000000
	.align		4
        /*000c*/ 	.word	0xfffffffe
	.align		4
        /*0010*/ 	.word	0x00000000
	.align		4
        /*0014*/ 	.word	0xfffffffd
	.align		4
        /*0018*/ 	.word	0x00000000
	.align		4
        /*001c*/ 	.word	0xfffffffc


//--------------------- .text.flexspmm_cuda_vec1_v35 --------------------------
	.section	.text.flexspmm_cuda_vec1_v35,"ax",@progbits
	.align	128
        .global         flexspmm_cuda_vec1_v35
        .type           flexspmm_cuda_vec1_v35,@function
        .size           flexspmm_cuda_vec1_v35,(.L_x_227 - flexspmm_cuda_vec1_v35)
        .other          flexspmm_cuda_vec1_v35,@"STO_CUDA_ENTRY STV_DEFAULT"
flexspmm_cuda_vec1_v35:
.text.flexspmm_cuda_vec1_v35:
[----:B------:R-:W0:Y:S01]  /*0000*/  LDC R1, c[0x0][0x37c] ;  /* 0x0000df00ff017b82 */ /* 0x000e220000000800 */
[----:B------:R-:W1:Y:S07]  /*0010*/  S2R R7, SR_VIRTUALSMID ;  /* 0x0000000000077919 */ /* 0x000e6e0000004300 */
[----:B------:R-:W1:Y:S01]  /*0020*/  LDC.64 R4, c[0x0][0x398] ;  /* 0x0000e600ff047b82 */ /* 0x000e620000000a00 */
[----:B------:R-:W2:Y:S01]  /*0030*/  LDCU.64 UR8, c[0x0][0x358] ;  /* 0x00006b00ff0877ac */ /* 0x000ea20008000a00 */
[----:B0-----:R-:W-:Y:S01]  /*0040*/  IADD3 R1, PT, PT, R1, -0x20, RZ ;  /* 0xffffffe001017810 */ /* 0x001fe20007ffe0ff */
[----:B------:R-:W0:Y:S01]  /*0050*/  S2R R12, SR_TID.X ;  /* 0x00000000000c7919 */ /* 0x000e220000002100 */
[----:B------:R-:W3:Y:S01]  /*0060*/  LDCU.64 UR6, c[0x0][0x388] ;  /* 0x00007100ff0677ac */ /* 0x000ee20008000a00 */
[----:B-1----:R-:W-:-:S05]  /*0070*/  IMAD.WIDE R4, R7, 0x4, R4 ;  /* 0x0000000407047825 */ /* 0x002fca00078e0204 */
[----:B--2---:R1:W5:Y:S01]  /*0080*/  LDG.E R0, desc[UR8][R4.64] ;  /* 0x0000000804007981 */ /* 0x004362000c1e1900 */
[----:B------:R-:W2:Y:S01]  /*0090*/  S2UR UR5, SR_CgaCtaId ;  /* 0x00000000000579c3 */ /* 0x000ea20000008800 */
[C---:B0-----:R-:W-:Y:S01]  /*00a0*/  LOP3.LUT R2, R12.reuse, 0x1f, RZ, 0xc0, !PT ;  /* 0x0000001f0c027812 */ /* 0x041fe200078ec0ff */
[----:B---3--:R-:W-:Y:S01]  /*00b0*/  UIADD3 UR6, UP0, UPT, UR6, 0x20, URZ ;  /* 0x0000002006067890 */ /* 0x008fe2000ff1e0ff */
[----:B------:R-:W-:Y:S01]  /*00c0*/  SHF.R.U32.HI R13, RZ, 0x3, R12 ;  /* 0x00000003ff0d7819 */ /* 0x000fe2000001160c */
[----:B------:R-:W-:Y:S01]  /*00d0*/  UMOV UR4, 0x400 ;  /* 0x0000040000047882 */ /* 0x000fe20000000000 */
[----:B------:R-:W-:Y:S01]  /*00e0*/  SHF.R.U32.HI R3, RZ, 0x3, R2 ;  /* 0x00000003ff037819 */ /* 0x000fe20000011602 */
[----:B------:R-:W-:Y:S01]  /*00f0*/  UIADD3.X UR7, UPT, UPT, URZ, UR7, URZ, UP0, !UPT ;  /* 0x00000007ff077290 */ /* 0x000fe200087fe4ff */
[----:B------:R-:W-:Y:S02]  /*0100*/  LOP3.LUT R12, R12, 0x7, RZ, 0xc0, !PT ;  /* 0x000000070c0c7812 */ /* 0x000fe400078ec0ff */
[----:B------:R-:W-:-:S02]  /*0110*/  LOP3.LUT R13, R13, 0x7c, RZ, 0xc0, !PT ;  /* 0x0000007c0d0d7812 */ /* 0x000fc400078ec0ff */
[----:B------:R-:W-:Y:S01]  /*0120*/  LEA R14, R3, R1, 0x2 ;  /* 0x00000001030e7211 */ /* 0x000fe200078e10ff */
[----:B-12---:R-:W-:-:S12]  /*0130*/  ULEA UR4, UR5, UR4, 0x18 ;  /* 0x0000000405047291 */ /* 0x006fd8000f8ec0ff */
.L_x_33:
[----:B------:R-:W-:Y:S01]  /*0140*/  ISETP.NE.AND P0, PT, R2, RZ, PT ;  /* 0x000000ff0200720c */ /* 0x000fe20003f05270 */
[----:B------:R-:W-:Y:S05]  /*0150*/  YIELD ;  /* 0x0000000000007946 */ /* 0x000fea0003800000 */
[----:B------:R-:W-:Y:S01]  /*0160*/  BSSY.RECONVERGENT B0, `(.L_x_0) ;  /* 0x0000007000007945 */ /* 0x000fe20003800200 */
[----:B------:R-:W-:-:S06]  /*0170*/  HFMA2 R4, -RZ, RZ, 0, 0 ;  /* 0x00000000ff047431 */ /* 0x000fcc00000001ff */
[----:B012---:R-:W-:Y:S05]  /*0180*/  @P0 BRA `(.L_x_1) ;  /* 0x0000000000100947 */ /* 0x007fea0003800000 */
[----:B------:R-:W0:Y:S01]  /*0190*/  LDC.64 R4, c[0x0][0x3a0] ;  /* 0x0000e800ff047b82 */ /* 0x000e220000000a00 */
[----:B------:R-:W-:Y:S01]  /*01a0*/  MOV R9, 0x1 ;  /* 0x0000000100097802 */ /* 0x000fe20000000f00 */
[----:B0-----:R-:W-:-:S06]  /*01b0*/  IMAD.WIDE R4, R7, 0x4, R4 ;  /* 0x0000000407047825 */ /* 0x001fcc00078e0204 */
[----:B------:R0:W5:Y:S02]  /*01c0*/  ATOMG.E.ADD.STRONG.GPU PT, R4, desc[UR8][R4.64], R9 ;  /* 0x80000009040479a8 */ /* 0x00016400081ef108 */
.L_x_1:
[----:B------:R-:W-:Y:S05]  /*01d0*/  BSYNC.RECONVERGENT B0 ;  /* 0x0000000000007941 */ /* 0x000fea0003800200 */
.L_x_0:
[----:B------:R-:W-:Y:S01]  /*01e0*/  UMOV UR5, 0xffffffff ;  /* 0xffffffff00057882 */ /* 0x000fe20000000000 */
[----:B------:R-:W-:Y:S02]  /*01f0*/  MOV R15, R7 ;  /* 0x00000007000f7202 */ /* 0x000fe40000000f00 */
[----:B------:R-:W-:Y:S05]  /*0200*/  BRA.DIV UR5, `(.L_x_2) ;  /* 0x0000001a05687947 */ /* 0x000fea000b800000 */
[----:B------:R-:W-:Y:S01]  /*0210*/  NOP ;  /* 0x0000000000007918 */ /* 0x000fe20000000000 */
[----:B-----5:R1:W-:Y:S01]  /*0220*/  @!P0 STS [R13+UR4], R4 ;  /* 0x000000040d008988 */ /* 0x0203e20008000804 */
[----:B------:R-:W-:Y:S01]  /*0230*/  NOP ;  /* 0x0000000000007918 */ /* 0x000fe20000000000 */
.L_x_37:
[----:B------:R-:W2:Y:S01]  /*0240*/  LDS R18, [R13+UR4] ;  /* 0x000000040d127984 */ /* 0x000ea20008000800 */
[----:B-1----:R-:W1:Y:S01]  /*0250*/  LDC R4, c[0x0][0x3b4] ;  /* 0x0000ed00ff047b82 */ /* 0x002e620000000800 */
[----:B------:R-:W3:Y:S01]  /*0260*/  LDCU UR5, c[0x0][0x3b4] ;  /* 0x00007680ff0577ac */ /* 0x000ee20008000800 */
[----:B------:R-:W-:Y:S01]  /*0270*/  BSSY.RECONVERGENT B0, `(.L_x_3) ;  /* 0x0000192000007945 */ /* 0x000fe20003800200 */
[----:B-1----:R-:W-:Y:S02]  /*0280*/  ISETP.LT.AND P1, PT, R7, R4, PT ;  /* 0x000000040700720c */ /* 0x002fe40003f21270 */
[----:B---3--:R-:W-:Y:S02]  /*0290*/  MOV R7, UR5 ;  /* 0x0000000500077c02 */ /* 0x008fe40008000f00 */
[----:B--2---:R-:W-:-:S13]  /*02a0*/  ISETP.GE.AND P0, PT, R18, R0, PT ;  /* 0x000000001200720c */ /* 0x004fda0003f06270 */
[----:B------:R-:W-:Y:S05]  /*02b0*/  @P0 BRA P1, `(.L_x_4) ;  /* 0x0000001800340947 */ /* 0x000fea0000800000 */
[----:B------:R-:W1:Y:S01]  /*02c0*/  LDCU UR5, c[0x0][0x3b8] ;  /* 0x00007700ff0577ac */ /* 0x000e620008000800 */
[----:B------:R-:W-:Y:S02]  /*02d0*/  ISETP.EQ.AND P1, PT, R15, R4, PT ;  /* 0x000000040f00720c */ /* 0x000fe40003f22270 */
[----:B-1----:R-:W-:-:S13]  /*02e0*/  ISETP.GE.AND P0, PT, R18, UR5, PT ;  /* 0x0000000512007c0c */ /* 0x002fda000bf06270 */
[----:B------:R-:W-:Y:S05]  /*02f0*/  @P0 EXIT P1 ;  /* 0x000000000000094d */ /* 0x000fea0000800000 */
[----:B------:R-:W1:Y:S01]  /*0300*/  LDC.64 R22, c[0x0][0x390] ;  /* 0x0000e400ff167b82 */ /* 0x000e620000000a00 */
[----:B0-----:R-:W-:Y:S01]  /*0310*/  SHF.L.U32 R5, R18, 0x3, RZ ;  /* 0x0000000312057819 */ /* 0x001fe200000006ff */
[----:B------:R-:W0:Y:S06]  /*0320*/  LDCU UR5, c[0x0][0x3b0] ;  /* 0x00007600ff0577ac */ /* 0x000e2c0008000800 */
[----:B------:R-:W2:Y:S01]  /*0330*/  LDC.64 R20, c[0x0][0x380] ;  /* 0x0000e000ff147b82 */ /* 0x000ea20000000a00 */
[----:B-1----:R-:W-:-:S05]  /*0340*/  IMAD.WIDE R22, R5, 0x4, R22 ;  /* 0x0000000405167825 */ /* 0x002fca00078e0216 */
[----:B------:R-:W3:Y:S04]  /*0350*/  LDG.E R4, desc[UR8][R22.64] ;  /* 0x0000000816047981 */ /* 0x000ee8000c1e1900 */
[----:B------:R-:W3:Y:S04]  /*0360*/  LDG.E R5, desc[UR8][R22.64+0x4] ;  /* 0x0000040816057981 */ /* 0x000ee8000c1e1900 */
[----:B------:R-:W3:Y:S04]  /*0370*/  LDG.E R6, desc[UR8][R22.64+0x8] ;  /* 0x0000080816067981 */ /* 0x000ee8000c1e1900 */
[----:B------:R-:W3:Y:S04]  /*0380*/  LDG.E R7, desc[UR8][R22.64+0xc] ;  /* 0x00000c0816077981 */ /* 0x000ee8000c1e1900 */
[----:B------:R-:W4:Y:S04]  /*0390*/  LDG.E R8, desc[UR8][R22.64+0x10] ;  /* 0x0000100816087981 */ /* 0x000f28000c1e1900 */
[----:B------:R-:W4:Y:S04]  /*03a0*/  LDG.E R9, desc[UR8][R22.64+0x14] ;  /* 0x0000140816097981 */ /* 0x000f28000c1e1900 */
[----:B------:R-:W4:Y:S04]  /*03b0*/  LDG.E R10, desc[UR8][R22.64+0x18] ;  /* 0x00001808160a7981 */ /* 0x000f28000c1e1900 */
[----:B------:R-:W4:Y:S01]  /*03c0*/  LDG.E R11, desc[UR8][R22.64+0x1c] ;  /* 0x00001c08160b7981 */ /* 0x000f22000c1e1900 */
[----:B0-----:R-:W-:Y:S01]  /*03d0*/  MOV R19, UR5 ;  /* 0x0000000500137c02 */ /* 0x001fe20008000f00 */
[----:B------:R-:W-:Y:S01]  /*03e0*/  IMAD R16, R18, 0x9, R3 ;  /* 0x0000000912107824 */ /* 0x000fe200078e0203 */
[----:B------:R-:W-:Y:S02]  /*03f0*/  BSSY.RECONVERGENT B3, `(.L_x_5) ;  /* 0x00000bb000037945 */ /* 0x000fe40003800200 */
[----:B------:R-:W-:Y:S01]  /*0400*/  ISETP.GE.AND P0, PT, R12, R19, PT ;  /* 0x000000130c00720c */ /* 0x000fe20003f06270 */
[----:B--2---:R-:W-:Y:S01]  /*0410*/  IMAD.WIDE R16, R16, 0x4, R20 ;  /* 0x0000000410107825 */ /* 0x004fe200078e0214 */
[----:B---3--:R0:W-:Y:S04]  /*0420*/  STL.128 [R1], R4 ;  /* 0x0000000401007387 */ /* 0x0081e80000100c00 */
[----:B----4-:R0:W-:Y:S07]  /*0430*/  STL.128 [R1+0x10], R8 ;  /* 0x0000100801007387 */ /* 0x0101ee0000100c00 */
[----:B------:R-:W-:Y:S05]  /*0440*/  @P0 BRA `(.L_x_6) ;  /* 0x0000000800d40947 */ /* 0x000fea0003800000 */
[----:B0-----:R-:W2:Y:S04]  /*0450*/  LDG.E R4, desc[UR8][R16.64] ;  /* 0x0000000810047981 */ /* 0x001ea8000c1e1900 */
[----:B------:R-:W2:Y:S04]  /*0460*/  LDG.E R7, desc[UR8][R16.64+0x4] ;  /* 0x0000040810077981 */ /* 0x000ea8000c1e1900 */
[----:B------:R-:W3:Y:S01]  /*0470*/  LDL R22, [R14] ;  /* 0x000000000e167983 */ /* 0x000ee20000100800 */
[----:B------:R-:W-:Y:S01]  /*0480*/  BSSY.RECONVERGENT B2, `(.L_x_7) ;  /* 0x00000b0000027945 */ /* 0x000fe20003800200 */
[----:B------:R-:W-:-:S02]  /*0490*/  MOV R20, R12 ;  /* 0x0000000c00147202 */ /* 0x000fc40000000f00 */
[----:B--2---:R-:W-:-:S04]  /*04a0*/  IADD3 R5, PT, PT, R4, -R7, RZ ;  /* 0x8000000704057210 */ /* 0x004fc80007ffe0ff */
[----:B------:R-:W-:Y:S02]  /*04b0*/  ISETP.GT.U32.AND P0, PT, R5, -0x8, PT ;  /* 0xfffffff80500780c */ /* 0x000fe40003f04070 */
[----:B------:R-:W-:Y:S02]  /*04c0*/  IADD3 R5, PT, PT, -R4, R7, RZ ;  /* 0x0000000704057210 */ /* 0x000fe40007ffe1ff */
[----:B---3--:R-:W-:Y:S02]  /*04d0*/  LOP3.LUT R21, R22, 0x7fffffff, RZ, 0xc0, !PT ;  /* 0x7fffffff16157812 */ /* 0x008fe400078ec0ff */
[C---:B------:R-:W-:Y:S02]  /*04e0*/  LOP3.LUT R6, R5.reuse, 0x7, RZ, 0xc0, !PT ;  /* 0x0000000705067812 */ /* 0x040fe400078ec0ff */
[----:B------:R-:W-:-:S07]  /*04f0*/  LOP3.LUT R7, R5, 0x7ffffff8, RZ, 0xc0, !PT ;  /* 0x7ffffff805077812 */ /* 0x000fce00078ec0ff */
.L_x_19:
[----:B------:R-:W-:Y:S01]  /*0500*/  ISETP.GE.AND P1, PT, R5, 0x1, PT ;  /* 0x000000010500780c */ /* 0x000fe20003f26270 */
[----:B------:R-:W-:Y:S01]  /*0510*/  BSSY.RECONVERGENT B1, `(.L_x_8) ;  /* 0x000008f000017945 */ /* 0x000fe20003800200 */
[----:B01----:R-:W-:-:S11]  /*0520*/  HFMA2 R24, -RZ, RZ, 0, 0 ;  /* 0x00000000ff187431 */ /* 0x003fd600000001ff */
[----:B------:R-:W-:Y:S05]  /*0530*/  @!P1 BRA `(.L_x_9) ;  /* 0x0000000800309947 */ /* 0x000fea0003800000 */
[----:B------:R-:W-:Y:S01]  /*0540*/  BSSY.RECONVERGENT B4, `(.L_x_10) ;  /* 0x0000044000047945 */ /* 0x000fe20003800200 */
[----:B------:R-:W-:Y:S02]  /*0550*/  MOV R24, RZ ;  /* 0x000000ff00187202 */ /* 0x000fe40000000f00 */
[----:B------:R-:W-:Y:S01]  /*0560*/  MOV R23, RZ ;  /* 0x000000ff00177202 */ /* 0x000fe20000000f00 */
[----:B------:R-:W-:Y:S06]  /*0570*/  @P0 BRA `(.L_x_11) ;  /* 0x0000000400000947 */ /* 0x000fec0003800000 */
[----:B------:R-:W-:Y:S01]  /*0580*/  LOP3.LUT R25, R5, 0x7ffffff8, RZ, 0xc0, !PT ;  /* 0x7ffffff805197812 */ /* 0x000fe200078ec0ff */
[----:B------:R-:W-:Y:S01]  /*0590*/  BSSY.RECONVERGENT B5, `(.L_x_12) ;  /* 0x000003d000057945 */ /* 0x000fe20003800200 */
[----:B------:R-:W-:Y:S02]  /*05a0*/  MOV R24, RZ ;  /* 0x000000ff00187202 */ /* 0x000fe40000000f00 */
[----:B------:R-:W-:Y:S02]  /*05b0*/  MOV R23, R4 ;  /* 0x0000000400177202 */ /* 0x000fe40000000f00 */
[----:B------:R-:W-:-:S07]  /*05c0*/  IADD3 R25, PT, PT, -R25, RZ, RZ ;  /* 0x000000ff19197210 */ /* 0x000fce0007ffe1ff */
.L_x_13:
[----:B------:R-:W-:Y:S01]  /*05d0*/  MOV R28, UR6 ;  /* 0x00000006001c7c02 */ /* 0x000fe20008000f00 */
[----:B------:R-:W0:Y:S01]  /*05e0*/  LDC.64 R26, c[0x0][0x3c0] ;  /* 0x0000f000ff1a7b82 */ /* 0x000e220000000a00 */
[----:B------:R-:W-:Y:S01]  /*05f0*/  MOV R29, UR7 ;  /* 0x00000007001d7c02 */ /* 0x000fe20008000f00 */
[----:B------:R-:W1:Y:S02]  /*0600*/  LDCU UR5, c[0x0][0x3b0] ;  /* 0x00007600ff0577ac */ /* 0x000e640008000800 */
[----:B------:R-:W-:-:S05]  /*0610*/  IMAD.WIDE R28, R23, 0x8, R28 ;  /* 0x00000008171c7825 */ /* 0x000fca00078e021c */
[----:B------:R-:W2:Y:S02]  /*0620*/  LDG.E.64 R16, desc[UR8][R28.64+-0x20] ;  /* 0xffffe0081c107981 */ /* 0x000ea4000c1e1b00 */
[----:B--2---:R-:W1:Y:S02]  /*0630*/  F2I.TRUNC.NTZ R9, R16 ;  /* 0x0000001000097305 */ /* 0x004e64000020f100 */
[----:B-1----:R-:W-:-:S04]  /*0640*/  IMAD R9, R9, UR5, R20 ;  /* 0x0000000509097c24 */ /* 0x002fc8000f8e0214 */
[----:B0-----:R-:W-:-:S05]  /*0650*/  IMAD.WIDE R8, R9, 0x4, R26 ;  /* 0x0000000409087825 */ /* 0x001fca00078e021a */
[----:B------:R-:W2:Y:S04]  /*0660*/  LDG.E R10, desc[UR8][R8.64] ;  /* 0x00000008080a7981 */ /* 0x000ea8000c1e1900 */
[----:B------:R-:W3:Y:S01]  /*0670*/  LDG.E.64 R8, desc[UR8][R28.64+-0x18] ;  /* 0xffffe8081c087981 */ /* 0x000ee2000c1e1b00 */
[----:B--2---:R-:W-:-:S03]  /*0680*/  FFMA R24, R17, R10, R24 ;  /* 0x0000000a11187223 */ /* 0x004fc60000000018 */
[----:B------:R-:W2:Y:S01]  /*0690*/  LDG.E.64 R10, desc[UR8][R28.64+-0x10] ;  /* 0xfffff0081c0a7981 */ /* 0x000ea2000c1e1b00 */
[----:B---3--:R-:W0:Y:S02]  /*06a0*/  F2I.TRUNC.NTZ R17, R8 ;  /* 0x0000000800117305 */ /* 0x008e24000020f100 */
[----:B0-----:R-:W-:-:S04]  /*06b0*/  IMAD R17, R17, UR5, R20 ;  /* 0x0000000511117c24 */ /* 0x001fc8000f8e0214 */
[----:B------:R-:W-:-:S05]  /*06c0*/  IMAD.WIDE R18, R17, 0x4, R26 ;  /* 0x0000000411127825 */ /* 0x000fca00078e021a */
[----:B------:R0:W3:Y:S01]  /*06d0*/  LDG.E R17, desc[UR8][R18.64] ;  /* 0x0000000812117981 */ /* 0x0000e2000c1e1900 */
[----:B--2---:R-:W1:Y:S02]  /*06e0*/  F2I.TRUNC.NTZ R10, R10 ;  /* 0x0000000a000a7305 */ /* 0x004e64000020f100 */
[----:B-1----:R-:W-:-:S04]  /*06f0*/  IMAD R16, R10, UR5, R20 ;  /* 0x000000050a107c24 */ /* 0x002fc8000f8e0214 */
[----:B0-----:R-:W-:-:S04]  /*0700*/  IMAD.WIDE R18, R16, 0x4, R26 ;  /* 0x0000000410127825 */ /* 0x001fc800078e021a */
[----:B---3--:R-:W-:Y:S02]  /*0710*/  FFMA R24, R9, R17, R24 ;  /* 0x0000001109187223 */ /* 0x008fe40000000018 */
[----:B------:R-:W2:Y:S04]  /*0720*/  LDG.E R9, desc[UR8][R18.64] ;  /* 0x0000000812097981 */ /* 0x000ea8000c1e1900 */
[----:B------:R-:W3:Y:S01]  /*0730*/  LDG.E.64 R16, desc[UR8][R28.64+-0x8] ;  /* 0xfffff8081c107981 */ /* 0x000ee2000c1e1b00 */
[----:B--2---:R-:W-:-:S03]  /*0740*/  FFMA R24, R11, R9, R24 ;  /* 0x000000090b187223 */ /* 0x004fc60000000018 */
[----:B------:R-:W2:Y:S01]  /*0750*/  LDG.E.64 R8, desc[UR8][R28.64] ;  /* 0x000000081c087981 */ /* 0x000ea2000c1e1b00 */
[----:B---3--:R-:W0:Y:S02]  /*0760*/  F2I.TRUNC.NTZ R11, R16 ;  /* 0x00000010000b7305 */ /* 0x008e24000020f100 */
[----:B0-----:R-:W-:-:S04]  /*0770*/  IMAD R11, R11, UR5, R20 ;  /* 0x000000050b0b7c24 */ /* 0x001fc8000f8e0214 */
[----:B------:R-:W-:-:S06]  /*0780*/  IMAD.WIDE R18, R11, 0x4, R26 ;  /* 0x000000040b127825 */ /* 0x000fcc00078e021a */
[----:B------:R-:W3:Y:S01]  /*0790*/  LDG.E R18, desc[UR8][R18.64] ;  /* 0x0000000812127981 */ /* 0x000ee2000c1e1900 */
[----:B--2---:R-:W0:Y:S02]  /*07a0*/  F2I.TRUNC.NTZ R11, R8 ;  /* 0x00000008000b7305 */ /* 0x004e24000020f100 */
[----:B0-----:R-:W-:-:S04]  /*07b0*/  IMAD R11, R11, UR5, R20 ;  /* 0x000000050b0b7c24 */ /* 0x001fc8000f8e0214 */
[----:B------:R-:W-:-:S05]  /*07c0*/  IMAD.WIDE R10, R11, 0x4, R26 ;  /* 0x000000040b0a7825 */ /* 0x000fca00078e021a */
[----:B------:R-:W2:Y:S01]  /*07d0*/  LDG.E R8, desc[UR8][R10.64] ;  /* 0x000000080a087981 */ /* 0x000ea2000c1e1900 */
[----:B---3--:R-:W-:-:S03]  /*07e0*/  FFMA R24, R17, R18, R24 ;  /* 0x0000001211187223 */ /* 0x008fc60000000018 */
[----:B------:R-:W3:Y:S04]  /*07f0*/  LDG.E.64 R16, desc[UR8][R28.64+0x10] ;  /* 0x000010081c107981 */ /* 0x000ee8000c1e1b00 */
[----:B------:R-:W4:Y:S04]  /*0800*/  LDG.E.64 R18, desc[UR8][R28.64+0x18] ;  /* 0x000018081c127981 */ /* 0x000f28000c1e1b00 */
[----:B------:R-:W5:Y:S01]  /*0810*/  LDG.E.64 R10, desc[UR8][R28.64+0x8] ;  /* 0x000008081c0a7981 */ /* 0x000f62000c1e1b00 */
[----:B--2---:R-:W-:Y:S01]  /*0820*/  FFMA R24, R9, R8, R24 ;  /* 0x0000000809187223 */ /* 0x004fe20000000018 */
[----:B---3--:R-:W0:Y:S08]  /*0830*/  F2I.TRUNC.NTZ R16, R16 ;  /* 0x0000001000107305 */ /* 0x008e30000020f100 */
[----:B-----5:R-:W1:Y:S08]  /*0840*/  F2I.TRUNC.NTZ R9, R10 ;  /* 0x0000000a00097305 */ /* 0x020e70000020f100 */
[----:B----4-:R-:W2:Y:S01]  /*0850*/  F2I.TRUNC.NTZ R18, R18 ;  /* 0x0000001200127305 */ /* 0x010ea2000020f100 */
[----:B0-----:R-:W-:-:S02]  /*0860*/  IMAD R16, R16, UR5, R20 ;  /* 0x0000000510107c24 */ /* 0x001fc4000f8e0214 */
[----:B-1----:R-:W-:-:S04]  /*0870*/  IMAD R9, R9, UR5, R20 ;  /* 0x0000000509097c24 */ /* 0x002fc8000f8e0214 */
[----:B------:R-:W-:-:S04]  /*0880*/  IMAD.WIDE R8, R9, 0x4, R26 ;  /* 0x0000000409087825 */ /* 0x000fc800078e021a */
[----:B--2---:R-:W-:Y:S01]  /*0890*/  IMAD R18, R18, UR5, R20 ;  /* 0x0000000512127c24 */ /* 0x004fe2000f8e0214 */
[----:B------:R0:W2:Y:S02]  /*08a0*/  LDG.E R10, desc[UR8][R8.64] ;  /* 0x00000008080a7981 */ /* 0x0000a4000c1e1900 */
[----:B0-----:R-:W-:-:S04]  /*08b0*/  IMAD.WIDE R8, R16, 0x4, R26 ;  /* 0x0000000410087825 */ /* 0x001fc800078e021a */
[----:B------:R-:W-:Y:S01]  /*08c0*/  IMAD.WIDE R26, R18, 0x4, R26 ;  /* 0x00000004121a7825 */ /* 0x000fe200078e021a */
[----:B------:R-:W3:Y:S05]  /*08d0*/  LDG.E R28, desc[UR8][R8.64] ;  /* 0x00000008081c7981 */ /* 0x000eea000c1e1900 */
[----:B------:R-:W4:Y:S01]  /*08e0*/  LDG.E R26, desc[UR8][R26.64] ;  /* 0x000000081a1a7981 */ /* 0x000f22000c1e1900 */
[----:B------:R-:W-:-:S04]  /*08f0*/  IADD3 R25, PT, PT, R25, 0x8, RZ ;  /* 0x0000000819197810 */ /* 0x000fc80007ffe0ff */
[----:B------:R-:W-:Y:S02]  /*0900*/  ISETP.NE.AND P1, PT, R25, RZ, PT ;  /* 0x000000ff1900720c */ /* 0x000fe40003f25270 */
[----:B------:R-:W-:Y:S01]  /*0910*/  IADD3 R23, PT, PT, R23, 0x8, RZ ;  /* 0x0000000817177810 */ /* 0x000fe20007ffe0ff */
[----:B--2---:R-:W-:-:S04]  /*0920*/  FFMA R10, R11, R10, R24 ;  /* 0x0000000a0b0a7223 */ /* 0x004fc80000000018 */
[----:B---3--:R-:W-:-:S04]  /*0930*/  FFMA R10, R17, R28, R10 ;  /* 0x0000001c110a7223 */ /* 0x008fc8000000000a */
[----:B----4-:R-:W-:Y:S02]  /*0940*/  FFMA R24, R19, R26, R10 ;  /* 0x0000001a13187223 */ /* 0x010fe4000000000a */
[----:B------:R-:W-:Y:S05]  /*0950*/  @P1 BRA `(.L_x_13) ;  /* 0xfffffffc001c1947 */ /* 0x000fea000383ffff */
[----:B------:R-:W-:Y:S05]  /*0960*/  BSYNC.RECONVERGENT B5 ;  /* 0x0000000000057941 */ /* 0x000fea0003800200 */
.L_x_12:
[----:B------:R-:W-:-:S07]  /*0970*/  MOV R23, R7 ;  /* 0x0000000700177202 */ /* 0x000fce0000000f00 */
.L_x_11:
[----:B------:R-:W-:Y:S05]  /*0980*/  BSYNC.RECONVERGENT B4 ;  /* 0x0000000000047941 */ /* 0x000fea0003800200 */
.L_x_10:
[----:B------:R-:W-:-:S13]  /*0990*/  ISETP.NE.AND P1, PT, R6, RZ, PT ;  /* 0x000000ff0600720c */ /* 0x000fda0003f25270 */
[----:B------:R-:W-:Y:S05]  /*09a0*/  @!P1 BRA `(.L_x_9) ;  /* 0x0000000400149947 */ /* 0x000fea0003800000 */
[----:B------:R-:W-:Y:S01]  /*09b0*/  IADD3 R8, PT, PT, R6, -0x1, RZ ;  /* 0xffffffff06087810 */ /* 0x000fe20007ffe0ff */
[----:B------:R-:W-:Y:S03]  /*09c0*/  BSSY.RECONVERGENT B4, `(.L_x_14) ;  /* 0x0000021000047945 */ /* 0x000fe60003800200 */
[----:B------:R-:W-:-:S13]  /*09d0*/  ISETP.GE.U32.AND P1, PT, R8, 0x3, PT ;  /* 0x000000030800780c */ /* 0x000fda0003f26070 */
[----:B------:R-:W-:Y:S05]  /*09e0*/  @!P1 BRA `(.L_x_15) ;  /* 0x0000000000789947 */ /* 0x000fea0003800000 */
[----:B------:R-:W0:Y:S01]  /*09f0*/  LDC.64 R28, c[0x0][0x388] ;  /* 0x0000e200ff1c7b82 */ /* 0x000e220000000a00 */
[----:B------:R-:W-:Y:S01]  /*0a00*/  IADD3 R9, PT, PT, R4, R23, RZ ;  /* 0x0000001704097210 */ /* 0x000fe20007ffe0ff */
[----:B------:R-:W1:Y:S06]  /*0a10*/  LDCU UR5, c[0x0][0x3b0] ;  /* 0x00007600ff0577ac */ /* 0x000e6c0008000800 */
[----:B------:R-:W2:Y:S01]  /*0a20*/  LDC.64 R26, c[0x0][0x3c0] ;  /* 0x0000f000ff1a7b82 */ /* 0x000ea20000000a00 */
[----:B0-----:R-:W-:-:S05]  /*0a30*/  IMAD.WIDE R28, R9, 0x8, R28 ;  /* 0x00000008091c7825 */ /* 0x001fca00078e021c */
[----:B------:R-:W3:Y:S04]  /*0a40*/  LDG.E.64 R8, desc[UR8][R28.64] ;  /* 0x000000081c087981 */ /* 0x000ee8000c1e1b00 */
[----:B------:R-:W4:Y:S01]  /*0a50*/  LDG.E.64 R18, desc[UR8][R28.64+0x18] ;  /* 0x000018081c127981 */ /* 0x000f22000c1e1b00 */
[----:B---3--:R-:W1:Y:S02]  /*0a60*/  F2I.TRUNC.NTZ R11, R8 ;  /* 0x00000008000b7305 */ /* 0x008e64000020f100 */
[----:B-1----:R-:W-:Y:S02]  /*0a70*/  IMAD R17, R11, UR5, R20 ;  /* 0x000000050b117c24 */ /* 0x002fe4000f8e0214 */
[----:B------:R-:W3:Y:S02]  /*0a80*/  LDG.E.64 R10, desc[UR8][R28.64+0x8] ;  /* 0x000008081c0a7981 */ /* 0x000ee4000c1e1b00 */
[----:B--2---:R-:W-:-:S05]  /*0a90*/  IMAD.WIDE R16, R17, 0x4, R26 ;  /* 0x0000000411107825 */ /* 0x004fca00078e021a */
[----:B------:R-:W2:Y:S04]  /*0aa0*/  LDG.E R25, desc[UR8][R16.64] ;  /* 0x0000000810197981 */ /* 0x000ea8000c1e1900 */
[----:B------:R-:W5:Y:S01]  /*0ab0*/  LDG.E.64 R16, desc[UR8][R28.64+0x10] ;  /* 0x000010081c107981 */ /* 0x000f62000c1e1b00 */
[----:B----4-:R-:W0:Y:S02]  /*0ac0*/  F2I.TRUNC.NTZ R18, R18 ;  /* 0x0000001200127305 */ /* 0x010e24000020f100 */
[----:B0-----:R-:W-:-:S06]  /*0ad0*/  IMAD R18, R18, UR5, R20 ;  /* 0x0000000512127c24 */ /* 0x001fcc000f8e0214 */
[----:B---3--:R-:W0:Y:S01]  /*0ae0*/  F2I.TRUNC.NTZ R10, R10 ;  /* 0x0000000a000a7305 */ /* 0x008e22000020f100 */
[----:B--2---:R-:W-:-:S07]  /*0af0*/  FFMA R24, R9, R25, R24 ;  /* 0x0000001909187223 */ /* 0x004fce0000000018 */
[----:B-----5:R-:W1:Y:S01]  /*0b00*/  F2I.TRUNC.NTZ R16, R16 ;  /* 0x0000001000107305 */ /* 0x020e62000020f100 */
[----:B0-----:R-:W-:-:S04]  /*0b10*/  IMAD R9, R10, UR5, R20 ;  /* 0x000000050a097c24 */ /* 0x001fc8000f8e0214 */
[----:B------:R-:W-:-:S05]  /*0b20*/  IMAD.WIDE R8, R9, 0x4, R26 ;  /* 0x0000000409087825 */ /* 0x000fca00078e021a */
[----:B------:R0:W2:Y:S01]  /*0b30*/  LDG.E R25, desc[UR8][R8.64] ;  /* 0x0000000808197981 */ /* 0x0000a2000c1e1900 */
[----:B-1----:R-:W-:-:S04]  /*0b40*/  IMAD R10, R16, UR5, R20 ;  /* 0x00000005100a7c24 */ /* 0x002fc8000f8e0214 */
[----:B0-----:R-:W-:-:S04]  /*0b50*/  IMAD.WIDE R8, R10, 0x4, R26 ;  /* 0x000000040a087825 */ /* 0x001fc800078e021a */
[----:B------:R-:W-:Y:S01]  /*0b60*/  IMAD.WIDE R26, R18, 0x4, R26 ;  /* 0x00000004121a7825 */ /* 0x000fe200078e021a */
[----:B------:R-:W3:Y:S05]  /*0b70*/  LDG.E R10, desc[UR8][R8.64] ;  /* 0x00000008080a7981 */ /* 0x000eea000c1e1900 */
[----:B------:R-:W4:Y:S01]  /*0b80*/  LDG.E R26, desc[UR8][R26.64] ;  /* 0x000000081a1a7981 */ /* 0x000f22000c1e1900 */
[----:B------:R-:W-:Y:S01]  /*0b90*/  IADD3 R23, PT, PT, R23, 0x4, RZ ;  /* 0x0000000417177810 */ /* 0x000fe20007ffe0ff */
[----:B--2---:R-:W-:-:S04]  /*0ba0*/  FFMA R24, R11, R25, R24 ;  /* 0x000000190b187223 */ /* 0x004fc80000000018 */
[----:B---3--:R-:W-:-:S04]  /*0bb0*/  FFMA R24, R17, R10, R24 ;  /* 0x0000000a11187223 */ /* 0x008fc80000000018 */
[----:B----4-:R-:W-:-:S07]  /*0bc0*/  FFMA R24, R19, R26, R24 ;  /* 0x0000001a13187223 */ /* 0x010fce0000000018 */
.L_x_15:
[----:B------:R-:W-:Y:S05]  /*0bd0*/  BSYNC.RECONVERGENT B4 ;  /* 0x0000000000047941 */ /* 0x000fea0003800200 */
.L_x_14:
[----:B------:R-:W-:-:S13]  /*0be0*/  LOP3.LUT P1, R8, R5, 0x3, RZ, 0xc0, !PT ;  /* 0x0000000305087812 */ /* 0x000fda000782c0ff */
[----:B------:R-:W-:Y:S05]  /*0bf0*/  @!P1 BRA `(.L_x_9) ;  /* 0x0000000000809947 */ /* 0x000fea0003800000 */
[----:B------:R-:W-:Y:S02]  /*0c00*/  ISETP.NE.AND P1, PT, R8, 0x1, PT ;  /* 0x000000010800780c */ /* 0x000fe40003f25270 */
[----:B------:R-:W-:-:S04]  /*0c10*/  LOP3.LUT R8, R5, 0x1, RZ, 0xc0, !PT ;  /* 0x0000000105087812 */ /* 0x000fc800078ec0ff */
[----:B------:R-:W-:-:S07]  /*0c20*/  ISETP.NE.U32.AND P2, PT, R8, 0x1, PT ;  /* 0x000000010800780c */ /* 0x000fce0003f45070 */
[----:B------:R-:W0:Y:S01]  /*0c30*/  @P1 LDC.64 R18, c[0x0][0x388] ;  /* 0x0000e200ff121b82 */ /* 0x000e220000000a00 */
[----:B------:R-:W-:-:S07]  /*0c40*/  @P1 IADD3 R9, PT, PT, R4, R23, RZ ;  /* 0x0000001704091210 */ /* 0x000fce0007ffe0ff */
[----:B------:R-:W1:Y:S01]  /*0c50*/  @!P2 LDC.64 R16, c[0x0][0x388] ;  /* 0x0000e200ff10ab82 */ /* 0x000e620000000a00 */
[----:B------:R-:W-:-:S07]  /*0c60*/  @P1 IADD3 R23, PT, PT, R23, 0x2, RZ ;  /* 0x0000000217171810 */ /* 0x000fce0007ffe0ff */
[----:B------:R-:W2:Y:S01]  /*0c70*/  @P1 LDC R25, c[0x0][0x3b0] ;  /* 0x0000ec00ff191b82 */ /* 0x000ea20000000800 */
[----:B0-----:R-:W-:-:S07]  /*0c80*/  @P1 IMAD.WIDE R18, R9, 0x8, R18 ;  /* 0x0000000809121825 */ /* 0x001fce00078e0212 */
[----:B------:R-:W0:Y:S01]  /*0c90*/  @P1 LDC.64 R26, c[0x0][0x3c0] ;  /* 0x0000f000ff1a1b82 */ /* 0x000e220000000a00 */
[----:B------:R-:W3:Y:S01]  /*0ca0*/  @P1 LDG.E.64 R8, desc[UR8][R18.64] ;  /* 0x0000000812081981 */ /* 0x000ee2000c1e1b00 */
[----:B------:R-:W-:-:S03]  /*0cb0*/  @!P2 IADD3 R23, PT, PT, R4, R23, RZ ;  /* 0x000000170417a210 */ /* 0x000fc60007ffe0ff */
[----:B------:R4:W5:Y:S02]  /*0cc0*/  @P1 LDG.E.64 R10, desc[UR8][R18.64+0x8] ;  /* 0x00000808120a1981 */ /* 0x000964000c1e1b00 */
[----:B-1----:R-:W-:-:S06]  /*0cd0*/  @!P2 IMAD.WIDE R16, R23, 0x8, R16 ;  /* 0x000000081710a825 */ /* 0x002fcc00078e0210 */
[----:B------:R-:W2:Y:S01]  /*0ce0*/  @!P2 LDG.E.64 R16, desc[UR8][R16.64] ;  /* 0x000000081010a981 */ /* 0x000ea2000c1e1b00 */
[----:B----4-:R-:W1:Y:S01]  /*0cf0*/  @!P2 LDC.64 R18, c[0x0][0x3c0] ;  /* 0x0000f000ff12ab82 */ /* 0x010e620000000a00 */
[----:B---3--:R-:W2:Y:S08]  /*0d00*/  @P1 F2I.TRUNC.NTZ R23, R8 ;  /* 0x0000000800171305 */ /* 0x008eb0000020f100 */
[----:B-----5:R-:W3:Y:S01]  /*0d10*/  @P1 F2I.TRUNC.NTZ R10, R10 ;  /* 0x0000000a000a1305 */ /* 0x020ee2000020f100 */
[----:B--2---:R-:W-:-:S07]  /*0d20*/  @P1 IMAD R29, R23, R25, R20 ;  /* 0x00000019171d1224 */ /* 0x004fce00078e0214 */
[----:B------:R-:W2:Y:S01]  /*0d30*/  @!P2 F2I.TRUNC.NTZ R16, R16 ;  /* 0x000000100010a305 */ /* 0x000ea2000020f100 */
[----:B------:R-:W2:Y:S01]  /*0d40*/  @!P2 LDC R23, c[0x0][0x3b0] ;  /* 0x0000ec00ff17ab82 */ /* 0x000ea20000000800 */
[----:B0-----:R-:W-:-:S04]  /*0d50*/  @P1 IMAD.WIDE R28, R29, 0x4, R26 ;  /* 0x000000041d1c1825 */ /* 0x001fc800078e021a */
[----:B---3--:R-:W-:Y:S02]  /*0d60*/  @P1 IMAD R25, R10, R25, R20 ;  /* 0x000000190a191224 */ /* 0x008fe400078e0214 */
[----:B------:R-:W3:Y:S02]  /*0d70*/  @P1 LDG.E R28, desc[UR8][R28.64] ;  /* 0x000000081c1c1981 */ /* 0x000ee4000c1e1900 */
[----:B------:R-:W-:-:S06]  /*0d80*/  @P1 IMAD.WIDE R26, R25, 0x4, R26 ;  /* 0x00000004191a1825 */ /* 0x000fcc00078e021a */
[----:B------:R-:W4:Y:S01]  /*0d90*/  @P1 LDG.E R26, desc[UR8][R26.64] ;  /* 0x000000081a1a1981 */ /* 0x000f22000c1e1900 */
[----:B--2---:R-:W-:-:S04]  /*0da0*/  @!P2 IMAD R23, R16, R23, R20 ;  /* 0x000000171017a224 */ /* 0x004fc800078e0214 */
[----:B-1----:R-:W-:-:S06]  /*0db0*/  @!P2 IMAD.WIDE R18, R23, 0x4, R18 ;  /* 0x000000041712a825 */ /* 0x002fcc00078e0212 */
[----:B------:R-:W2:Y:S01]  /*0dc0*/  @!P2 LDG.E R18, desc[UR8][R18.64] ;  /* 0x000000081212a981 */ /* 0x000ea2000c1e1900 */
[----:B---3--:R-:W-:-:S04]  /*0dd0*/  @P1 FFMA R8, R9, R28, R24 ;  /* 0x0000001c09081223 */ /* 0x008fc80000000018 */
[----:B----4-:R-:W-:-:S04]  /*0de0*/  @P1 FFMA R24, R11, R26, R8 ;  /* 0x0000001a0b181223 */ /* 0x010fc80000000008 */
[----:B--2---:R-:W-:-:S07]  /*0df0*/  @!P2 FFMA R24, R17, R18, R24 ;  /* 0x000000121118a223 */ /* 0x004fce0000000018 */
.L_x_9:
[----:B------:R-:W-:Y:S05]  /*0e00*/  BSYNC.RECONVERGENT B1 ;  /* 0x0000000000017941 */ /* 0x000fea0003800200 */
.L_x_8:
[----:B------:R-:W0:Y:S01]  /*0e10*/  LDCU UR5, c[0x0][0x3a8] ;  /* 0x00007500ff0577ac */ /* 0x000e220008000800 */
[----:B------:R-:W-:Y:S01]  /*0e20*/  BSSY.RECONVERGENT B1, `(.L_x_16) ;  /* 0x0000010000017945 */ /* 0x000fe20003800200 */
[----:B0-----:R-:W-:-:S13]  /*0e30*/  ISETP.GE.AND P1, PT, R21, UR5, PT ;  /* 0x0000000515007c0c */ /* 0x001fda000bf26270 */
[----:B------:R-:W-:Y:S05]  /*0e40*/  @P1 BRA `(.L_x_17) ;  /* 0x0000000000341947 */ /* 0x000fea0003800000 */
[----:B------:R-:W-:-:S13]  /*0e50*/  ISETP.GT.AND P1, PT, R22, -0x1, PT ;  /* 0xffffffff1600780c */ /* 0x000fda0003f24270 */
[----:B------:R-:W-:Y:S05]  /*0e60*/  @P1 BRA `(.L_x_18) ;  /* 0x0000000000181947 */ /* 0x000fea0003800000 */
[----:B------:R-:W0:Y:S01]  /*0e70*/  LDC.64 R8, c[0x0][0x3c8] ;  /* 0x0000f200ff087b82 */ /* 0x000e220000000a00 */
[----:B------:R-:W1:Y:S02]  /*0e80*/  LDCU UR5, c[0x0][0x3b0] ;  /* 0x00007600ff0577ac */ /* 0x000e640008000800 */
[----:B-1----:R-:W-:-:S04]  /*0e90*/  IMAD R11, R21, UR5, R20 ;  /* 0x00000005150b7c24 */ /* 0x002fc8000f8e0214 */
[----:B0-----:R-:W-:-:S05]  /*0ea0*/  IMAD.WIDE R8, R11, 0x4, R8 ;  /* 0x000000040b087825 */ /* 0x001fca00078e0208 */
[----:B------:R0:W-:Y:S01]  /*0eb0*/  REDG.E.ADD.F32.FTZ.RN.STRONG.GPU desc[UR8][R8.64], R24 ;  /* 0x00000018080079a6 */ /* 0x0001e2000c12f308 */
[----:B------:R-:W-:Y:S05]  /*0ec0*/  BRA `(.L_x_17) ;  /* 0x0000000000147947 */ /* 0x000fea0003800000 */
.L_x_18:
[----:B------:R-:W0:Y:S01]  /*0ed0*/  LDC.64 R8, c[0x0][0x3c8] ;  /* 0x0000f200ff087b82 */ /* 0x000e220000000a00 */
[----:B------:R-:W1:Y:S02]  /*0ee0*/  LDCU UR5, c[0x0][0x3b0] ;  /* 0x00007600ff0577ac */ /* 0x000e640008000800 */
[----:B-1----:R-:W-:-:S04]  /*0ef0*/  IMAD R11, R21, UR5, R20 ;  /* 0x00000005150b7c24 */ /* 0x002fc8000f8e0214 */
[----:B0-----:R-:W-:-:S05]  /*0f00*/  IMAD.WIDE R8, R11, 0x4, R8 ;  /* 0x000000040b087825 */ /* 0x001fca00078e0208 */
[----:B------:R1:W-:Y:S02]  /*0f10*/  STG.E desc[UR8][R8.64], R24 ;  /* 0x0000001808007986 */ /* 0x0003e4000c101908 */
.L_x_17:
[----:B------:R-:W-:Y:S05]  /*0f20*/  BSYNC.RECONVERGENT B1 ;  /* 0x0000000000017941 */ /* 0x000fea0003800200 */
.L_x_16:
[----:B------:R-:W2:Y:S01]  /*0f30*/  LDCU UR5, c[0x0][0x3b0] ;  /* 0x00007600ff0577ac */ /* 0x000ea20008000800 */
[----:B------:R-:W-:Y:S02]  /*0f40*/  IADD3 R20, PT, PT, R20, 0x8, RZ ;  /* 0x0000000814147810 */ /* 0x000fe40007ffe0ff */
[----:B--2---:R-:W-:-:S04]  /*0f50*/  MOV R19, UR5 ;  /* 0x0000000500137c02 */ /* 0x004fc80008000f00 */
[----:B------:R-:W-:-:S13]  /*0f60*/  ISETP.GE.AND P1, PT, R20, R19, PT ;  /* 0x000000131400720c */ /* 0x000fda0003f26270 */
[----:B------:R-:W-:Y:S05]  /*0f70*/  @!P1 BRA `(.L_x_19) ;  /* 0xfffffff400609947 */ /* 0x000fea000383ffff */
[----:B------:R-:W-:Y:S05]  /*0f80*/  BSYNC.RECONVERGENT B2 ;  /* 0x0000000000027941 */ /* 0x000fea0003800200 */
.L_x_7:
[----:B------:R2:W3:Y:S02]  /*0f90*/  LDS R18, [R13+UR4] ;  /* 0x000000040d127984 */ /* 0x0004e40008000800 */
.L_x_6:
[----:B------:R-:W-:Y:S05]  /*0fa0*/  BSYNC.RECONVERGENT B3 ;  /* 0x0000000000037941 */ /* 0x000fea0003800200 */
.L_x_5:
[----:B------:R-:W1:Y:S01]  /*0fb0*/  LDCU.64 UR10, c[0x0][0x380] ;  /* 0x00007000ff0a77ac */ /* 0x000e620008000a00 */
[----:B0-----:R-:W0:Y:S01]  /*0fc0*/  LDC.64 R4, c[0x0][0x380] ;  /* 0x0000e000ff047b82 */ /* 0x001e220000000a00 */
[----:B---3--:R-:W-:Y:S02]  /*0fd0*/  LEA R18, R18, R18, 0x3 ;  /* 0x0000001212127211 */ /* 0x008fe400078e18ff */
[----:B------:R-:W-:Y:S02]  /*0fe0*/  ISETP.GE.AND P1, PT, R12, R19, PT ;  /* 0x000000130c00720c */ /* 0x000fe40003f26270 */
[-C--:B------:R-:W-:Y:S02]  /*0ff0*/  IADD3 R7, P0, PT, R3, R18.reuse, RZ ;  /* 0x0000001203077210 */ /* 0x080fe40007f1e0ff */
[----:B------:R-:W-:Y:S02]  /*1000*/  LEA.HI R6, R2, R18, RZ, 0x1d ;  /* 0x0000001202067211 */ /* 0x000fe400078fe8ff */
[----:B------:R-:W-:-:S02]  /*1010*/  LEA.HI.X.SX32 R18, R18, RZ, 0x1, P0 ;  /* 0x000000ff12127211 */ /* 0x000fc400000f0eff */
[----:B------:R-:W-:Y:S02]  /*1020*/  IADD3 R11, PT, PT, R6, 0x5, RZ ;  /* 0x00000005060b7810 */ /* 0x000fe40007ffe0ff */
[----:B-1----:R-:W-:-:S04]  /*1030*/  LEA R8, P0, R7, UR10, 0x2 ;  /* 0x0000000a07087c11 */ /* 0x002fc8000f8010ff */
[----:B------:R-:W-:Y:S02]  /*1040*/  LEA.HI.X R9, R7, UR11, R18, 0x2, P0 ;  /* 0x0000000b07097c11 */ /* 0x000fe400080f1412 */
[----:B------:R-:W-:Y:S01]  /*1050*/  MOV R7, R15 ;  /* 0x0000000f00077202 */ /* 0x000fe20000000f00 */
[----:B0-----:R-:W-:Y:S01]  /*1060*/  IMAD.WIDE R10, R11, 0x4, R4 ;  /* 0x000000040b0a7825 */ /* 0x001fe200078e0204 */
[----:B------:R-:W-:Y:S06]  /*1070*/  @P1 BRA `(.L_x_4) ;  /* 0x0000000800c41947 */ /* 0x000fec0003800000 */
[----:B------:R-:W3:Y:S04]  /*1080*/  LDG.E R4, desc[UR8][R8.64+0x10] ;  /* 0x0000100808047981 */ /* 0x000ee8000c1e1900 */
[----:B------:R-:W3:Y:S04]  /*1090*/  LDG.E R11, desc[UR8][R10.64] ;  /* 0x000000080a0b7981 */ /* 0x000ee8000c1e1900 */
[----:B------:R-:W4:Y:S01]  /*10a0*/  LDL R22, [R14+0x10] ;  /* 0x000010000e167983 */ /* 0x000f220000100800 */
[----:B------:R-:W-:Y:S01]  /*10b0*/  BSSY.RECONVERGENT B1, `(.L_x_20) ;  /* 0x00000ac000017945 */ /* 0x000fe20003800200 */
[----:B------:R-:W-:-:S02]  /*10c0*/  MOV R20, R12 ;  /* 0x0000000c00147202 */ /* 0x000fc40000000f00 */
[----:B---3--:R-:W-:-:S04]  /*10d0*/  IADD3 R5, PT, PT, R4, -R11, RZ ;  /* 0x8000000b04057210 */ /* 0x008fc80007ffe0ff */
[----:B------:R-:W-:Y:S02]  /*10e0*/  ISETP.GT.U32.AND P0, PT, R5, -0x8, PT ;  /* 0xfffffff80500780c */ /* 0x000fe40003f04070 */
[----:B------:R-:W-:Y:S02]  /*10f0*/  IADD3 R5, PT, PT, -R4, R11, RZ ;  /* 0x0000000b04057210 */ /* 0x000fe40007ffe1ff */
[----:B----4-:R-:W-:Y:S02]  /*1100*/  LOP3.LUT R21, R22, 0x7fffffff, RZ, 0xc0, !PT ;  /* 0x7fffffff16157812 */ /* 0x010fe400078ec0ff */
[C---:B------:R-:W-:Y:S02]  /*1110*/  LOP3.LUT R6, R5.reuse, 0x7, RZ, 0xc0, !PT ;  /* 0x0000000705067812 */ /* 0x040fe400078ec0ff */
[----:B------:R-:W-:-:S07]  /*1120*/  LOP3.LUT R7, R5, 0x7ffffff8, RZ, 0xc0, !PT ;  /* 0x7ffffff805077812 */ /* 0x000fce00078ec0ff */
.L_x_32:
        /* <DEDUP_REMOVED lines=8> */
[----:B------:R-:W-:Y:S01]  /*11b0*/  HFMA2 R23, -RZ, RZ, 0, 0 ;  /* 0x00000000ff177431 */ /* 0x000fe200000001ff */
[----:B------:R-:W-:Y:S01]  /*11c0*/  BSSY.RECONVERGENT B4, `(.L_x_25) ;  /* 0x000003a000047945 */ /* 0x000fe20003800200 */
[----:B------:R-:W-:-:S07]  /*11d0*/  MOV R24, RZ ;  /* 0x000000ff00187202 */ /* 0x000fce0000000f00 */
.L_x_26:
[----:B------:R-:W0:Y:S01]  /*11e0*/  LDC.64 R28, c[0x0][0x388] ;  /* 0x0000e200ff1c7b82 */ /* 0x000e220000000a00 */
[----:B------:R-:W-:Y:S01]  /*11f0*/  IADD3 R9, PT, PT, R4, R23, RZ ;  /* 0x0000001704097210 */ /* 0x000fe20007ffe0ff */
[----:B------:R-:W1:Y:S06]  /*1200*/  LDCU UR5, c[0x0][0x3b0] ;  /* 0x00007600ff0577ac */ /* 0x000e6c0008000800 */
[----:B------:R-:W3:Y:S01]  /*1210*/  LDC.64 R26, c[0x0][0x3c0] ;  /* 0x0000f000ff1a7b82 */ /* 0x000ee20000000a00 */
[----:B0-----:R-:W-:-:S05]  /*1220*/  IMAD.WIDE R28, R9, 0x8, R28 ;  /* 0x00000008091c7825 */ /* 0x001fca00078e021c */
[----:B------:R-:W4:Y:S04]  /*1230*/  LDG.E.64 R18, desc[UR8][R28.64] ;  /* 0x000000081c127981 */ /* 0x000f28000c1e1b00 */
[----:B------:R-:W5:Y:S01]  /*1240*/  LDG.E.64 R8, desc[UR8][R28.64+0x8] ;  /* 0x000008081c087981 */ /* 0x000f62000c1e1b00 */
[----:B----4-:R-:W1:Y:S02]  /*1250*/  F2I.TRUNC.NTZ R11, R18 ;  /* 0x00000012000b7305 */ /* 0x010e64000020f100 */
[----:B-1----:R-:W-:-:S04]  /*1260*/  IMAD R11, R11, UR5, R20 ;  /* 0x000000050b0b7c24 */ /* 0x002fc8000f8e0214 */
[----:B---3--:R-:W-:-:S06]  /*1270*/  IMAD.WIDE R16, R11, 0x4, R26 ;  /* 0x000000040b107825 */ /* 0x008fcc00078e021a */
[----:B------:R-:W3:Y:S01]  /*1280*/  LDG.E R16, desc[UR8][R16.64] ;  /* 0x0000000810107981 */ /* 0x000ee2000c1e1900 */
[----:B-----5:R-:W0:Y:S02]  /*1290*/  F2I.TRUNC.NTZ R11, R8 ;  /* 0x00000008000b7305 */ /* 0x020e24000020f100 */
[----:B0-----:R-:W-:-:S04]  /*12a0*/  IMAD R11, R11, UR5, R20 ;  /* 0x000000050b0b7c24 */ /* 0x001fc8000f8e0214 */
[----:B------:R-:W-:-:S05]  /*12b0*/  IMAD.WIDE R10, R11, 0x4, R26 ;  /* 0x000000040b0a7825 */ /* 0x000fca00078e021a */
[----:B------:R-:W4:Y:S04]  /*12c0*/  LDG.E R25, desc[UR8][R10.64] ;  /* 0x000000080a197981 */ /* 0x000f28000c1e1900 */
[----:B------:R-:W5:Y:S01]  /*12d0*/  LDG.E.64 R10, desc[UR8][R28.64+0x10] ;  /* 0x000010081c0a7981 */ /* 0x000f62000c1e1b00 */
[----:B---3--:R-:W-:-:S03]  /*12e0*/  FFMA R24, R19, R16, R24 ;  /* 0x0000001013187223 */ /* 0x008fc60000000018 */
[----:B------:R-:W3:Y:S01]  /*12f0*/  LDG.E.64 R16, desc[UR8][R28.64+0x18] ;  /* 0x000018081c107981 */ /* 0x000ee2000c1e1b00 */
[----:B-----5:R4:W0:Y:S02]  /*1300*/  F2I.TRUNC.NTZ R19, R10 ;  /* 0x0000000a00137305 */ /* 0x020824000020f100 */
[----:B----4-:R-:W-:Y:S02]  /*1310*/  FFMA R10, R9, R25, R24 ;  /* 0x00000019090a7223 */ /* 0x010fe40000000018 */
[----:B------:R-:W4:Y:S01]  /*1320*/  LDG.E.64 R8, desc[UR8][R28.64+0x20] ;  /* 0x000020081c087981 */ /* 0x000f22000c1e1b00 */
[----:B0-----:R-:W-:-:S03]  /*1330*/  IMAD R19, R19, UR5, R20 ;  /* 0x0000000513137c24 */ /* 0x001fc6000f8e0214 */
[----:B---3--:R-:W0:Y:S02]  /*1340*/  F2I.TRUNC.NTZ R18, R16 ;  /* 0x0000001000127305 */ /* 0x008e24000020f100 */
[----:B0-----:R-:W-:Y:S02]  /*1350*/  IMAD R25, R18, UR5, R20 ;  /* 0x0000000512197c24 */ /* 0x001fe4000f8e0214 */
[----:B------:R-:W-:-:S04]  /*1360*/  IMAD.WIDE R18, R19, 0x4, R26 ;  /* 0x0000000413127825 */ /* 0x000fc800078e021a */
[----:B------:R-:W-:Y:S02]  /*1370*/  IMAD.WIDE R24, R25, 0x4, R26 ;  /* 0x0000000419187825 */ /* 0x000fe400078e021a */
[----:B------:R-:W3:Y:S04]  /*1380*/  LDG.E R18, desc[UR8][R18.64] ;  /* 0x0000000812127981 */ /* 0x000ee8000c1e1900 */
[----:B------:R-:W5:Y:S01]  /*1390*/  LDG.E R24, desc[UR8][R24.64] ;  /* 0x0000000818187981 */ /* 0x000f62000c1e1900 */
[----:B----4-:R-:W0:Y:S02]  /*13a0*/  F2I.TRUNC.NTZ R8, R8 ;  /* 0x0000000800087305 */ /* 0x010e24000020f100 */
[----:B0-----:R-:W-:Y:S02]  /*13b0*/  IMAD R16, R8, UR5, R20 ;  /* 0x0000000508107c24 */ /* 0x001fe4000f8e0214 */
[----:B---3--:R-:W-:-:S02]  /*13c0*/  FFMA R10, R11, R18, R10 ;  /* 0x000000120b0a7223 */ /* 0x008fc4000000000a */
[----:B------:R-:W3:Y:S02]  /*13d0*/  LDG.E.64 R18, desc[UR8][R28.64+0x38] ;  /* 0x000038081c127981 */ /* 0x000ee4000c1e1b00 */
[----:B-----5:R-:W-:Y:S02]  /*13e0*/  FFMA R8, R17, R24, R10 ;  /* 0x0000001811087223 */ /* 0x020fe4000000000a */
[----:B------:R-:W4:Y:S01]  /*13f0*/  LDG.E.64 R10, desc[UR8][R28.64+0x28] ;  /* 0x000028081c0a7981 */ /* 0x000f22000c1e1b00 */
[----:B------:R-:W-:-:S03]  /*1400*/  IMAD.WIDE R24, R16, 0x4, R26 ;  /* 0x0000000410187825 */ /* 0x000fc600078e021a */
[----:B------:R-:W5:Y:S04]  /*1410*/  LDG.E.64 R16, desc[UR8][R28.64+0x30] ;  /* 0x000030081c107981 */ /* 0x000f68000c1e1b00 */
[----:B------:R-:W2:Y:S01]  /*1420*/  LDG.E R24, desc[UR8][R24.64] ;  /* 0x0000000818187981 */ /* 0x000ea2000c1e1900 */
[----:B----4-:R-:W0:Y:S08]  /*1430*/  F2I.TRUNC.NTZ R10, R10 ;  /* 0x0000000a000a7305 */ /* 0x010e30000020f100 */
[----:B-----5:R-:W1:Y:S01]  /*1440*/  F2I.TRUNC.NTZ R16, R16 ;  /* 0x0000001000107305 */ /* 0x020e62000020f100 */
[----:B--2---:R-:W-:-:S07]  /*1450*/  FFMA R24, R9, R24, R8 ;  /* 0x0000001809187223 */ /* 0x004fce0000000008 */
[----:B---3--:R-:W2:Y:S01]  /*1460*/  F2I.TRUNC.NTZ R18, R18 ;  /* 0x0000001200127305 */ /* 0x008ea2000020f100 */
[----:B0-----:R-:W-:-:S04]  /*1470*/  IMAD R9, R10, UR5, R20 ;  /* 0x000000050a097c24 */ /* 0x001fc8000f8e0214 */
[----:B------:R-:W-:-:S04]  /*1480*/  IMAD.WIDE R8, R9, 0x4, R26 ;  /* 0x0000000409087825 */ /* 0x000fc800078e021a */
[--C-:B-1----:R-:W-:Y:S01]  /*1490*/  IMAD R25, R16, UR5, R20.reuse ;  /* 0x0000000510197c24 */ /* 0x102fe2000f8e0214 */
[----:B------:R0:W3:Y:S01]  /*14a0*/  LDG.E R10, desc[UR8][R8.64] ;  /* 0x00000008080a7981 */ /* 0x0000e2000c1e1900 */
[----:B--2---:R-:W-:Y:S02]  /*14b0*/  IMAD R18, R18, UR5, R20 ;  /* 0x0000000512127c24 */ /* 0x004fe4000f8e0214 */
[----:B0-----:R-:W-:-:S04]  /*14c0*/  IMAD.WIDE R8, R25, 0x4, R26 ;  /* 0x0000000419087825 */ /* 0x001fc800078e021a */
[----:B------:R-:W-:Y:S01]  /*14d0*/  IMAD.WIDE R26, R18, 0x4, R26 ;  /* 0x00000004121a7825 */ /* 0x000fe200078e021a */
[----:B------:R-:W2:Y:S05]  /*14e0*/  LDG.E R25, desc[UR8][R8.64] ;  /* 0x0000000808197981 */ /* 0x000eaa000c1e1900 */
[----:B------:R-:W4:Y:S01]  /*14f0*/  LDG.E R26, desc[UR8][R26.64] ;  /* 0x000000081a1a7981 */ /* 0x000f22000c1e1900 */
[----:B------:R-:W-:-:S04]  /*1500*/  IADD3 R23, PT, PT, R23, 0x8, RZ ;  /* 0x0000000817177810 */ /* 0x000fc80007ffe0ff */
[----:B------:R-:W-:Y:S01]  /*1510*/  ISETP.NE.AND P1, PT, R23, R7, PT ;  /* 0x000000071700720c */ /* 0x000fe20003f25270 */
[----:B---3--:R-:W-:-:S04]  /*1520*/  FFMA R10, R11, R10, R24 ;  /* 0x0000000a0b0a7223 */ /* 0x008fc80000000018 */
[----:B--2---:R-:W-:-:S04]  /*1530*/  FFMA R10, R17, R25, R10 ;  /* 0x00000019110a7223 */ /* 0x004fc8000000000a */
[----:B----4-:R-:W-:-:S04]  /*1540*/  FFMA R24, R19, R26, R10 ;  /* 0x0000001a13187223 */ /* 0x010fc8000000000a */
[----:B------:R-:W-:Y:S05]  /*1550*/  @P1 BRA `(.L_x_26) ;  /* 0xfffffffc00201947 */ /* 0x000fea000383ffff */
[----:B------:R-:W-:Y:S05]  /*1560*/  BSYNC.RECONVERGENT B4 ;  /* 0x0000000000047941 */ /* 0x000fea0003800200 */
.L_x_25:
[----:B------:R-:W-:-:S07]  /*1570*/  MOV R23, R7 ;  /* 0x0000000700177202 */ /* 0x000fce0000000f00 */
.L_x_24:
[----:B------:R-:W-:Y:S05]  /*1580*/  BSYNC.RECONVERGENT B3 ;  /* 0x0000000000037941 */ /* 0x000fea0003800200 */
.L_x_23:
        /* <DEDUP_REMOVED lines=14> */
[----:B-1----:R-:W-:Y:S02]  /*1670*/  IMAD R17, R11, UR5, R20 ;  /* 0x000000050b117c24 */ /* 0x002fe4000f8e0214 */
[----:B------:R-:W4:Y:S02]  /*1680*/  LDG.E.64 R10, desc[UR8][R28.64+0x8] ;  /* 0x000008081c0a7981 */ /* 0x000f24000c1e1b00 */
[----:B---3--:R-:W-:-:S05]  /*1690*/  IMAD.WIDE R16, R17, 0x4, R26 ;  /* 0x0000000411107825 */ /* 0x008fca00078e021a */
[----:B------:R-:W3:Y:S04]  /*16a0*/  LDG.E R25, desc[UR8][R16.64] ;  /* 0x0000000810197981 */ /* 0x000ee8000c1e1900 */
[----:B------:R-:W2:Y:S01]  /*16b0*/  LDG.E.64 R16, desc[UR8][R28.64+0x10] ;  /* 0x000010081c107981 */ /* 0x000ea2000c1e1b00 */
[----:B-----5:R-:W0:Y:S02]  /*16c0*/  F2I.TRUNC.NTZ R18, R18 ;  /* 0x0000001200127305 */ /* 0x020e24000020f100 */
[----:B0-----:R-:W-:-:S06]  /*16d0*/  IMAD R18, R18, UR5, R20 ;  /* 0x0000000512127c24 */ /* 0x001fcc000f8e0214 */
[----:B----4-:R-:W0:Y:S01]  /*16e0*/  F2I.TRUNC.NTZ R10, R10 ;  /* 0x0000000a000a7305 */ /* 0x010e22000020f100 */
[----:B---3--:R-:W-:-:S07]  /*16f0*/  FFMA R24, R9, R25, R24 ;  /* 0x0000001909187223 */ /* 0x008fce0000000018 */
[----:B--2---:R-:W1:Y:S01]  /*1700*/  F2I.TRUNC.NTZ R16, R16 ;  /* 0x0000001000107305 */ /* 0x004e62000020f100 */
        /* <DEDUP_REMOVED lines=12> */
.L_x_28:
[----:B------:R-:W-:Y:S05]  /*17d0*/  BSYNC.RECONVERGENT B3 ;  /* 0x0000000000037941 */ /* 0x000fea0003800200 */
.L_x_27:
        /* <DEDUP_REMOVED lines=9> */
[----:B------:R-:W3:Y:S01]  /*1870*/  @P1 LDC R25, c[0x0][0x3b0] ;  /* 0x0000ec00ff191b82 */ /* 0x000ee20000000800 */
[----:B0-----:R-:W-:-:S07]  /*1880*/  @P1 IMAD.WIDE R18, R9, 0x8, R18 ;  /* 0x0000000809121825 */ /* 0x001fce00078e0212 */
[----:B------:R-:W0:Y:S01]  /*1890*/  @P1 LDC.64 R26, c[0x0][0x3c0] ;  /* 0x0000f000ff1a1b82 */ /* 0x000e220000000a00 */
[----:B------:R-:W4:Y:S01]  /*18a0*/  @P1 LDG.E.64 R8, desc[UR8][R18.64] ;  /* 0x0000000812081981 */ /* 0x000f22000c1e1b00 */
[----:B------:R-:W-:-:S03]  /*18b0*/  @!P2 IADD3 R23, PT, PT, R4, R23, RZ ;  /* 0x000000170417a210 */ /* 0x000fc60007ffe0ff */
[----:B------:R5:W2:Y:S02]  /*18c0*/  @P1 LDG.E.64 R10, desc[UR8][R18.64+0x8] ;  /* 0x00000808120a1981 */ /* 0x000aa4000c1e1b00 */
[----:B-1----:R-:W-:-:S06]  /*18d0*/  @!P2 IMAD.WIDE R16, R23, 0x8, R16 ;  /* 0x000000081710a825 */ /* 0x002fcc00078e0210 */
[----:B------:R-:W3:Y:S01]  /*18e0*/  @!P2 LDG.E.64 R16, desc[UR8][R16.64] ;  /* 0x000000081010a981 */ /* 0x000ee2000c1e1b00 */
[----:B-----5:R-:W1:Y:S01]  /*18f0*/  @!P2 LDC.64 R18, c[0x0][0x3c0] ;  /* 0x0000f000ff12ab82 */ /* 0x020e620000000a00 */
[----:B----4-:R-:W3:Y:S08]  /*1900*/  @P1 F2I.TRUNC.NTZ R23, R8 ;  /* 0x0000000800171305 */ /* 0x010ef0000020f100 */
[----:B--2---:R-:W2:Y:S01]  /*1910*/  @P1 F2I.TRUNC.NTZ R10, R10 ;  /* 0x0000000a000a1305 */ /* 0x004ea2000020f100 */
[----:B---3--:R-:W-:-:S07]  /*1920*/  @P1 IMAD R29, R23, R25, R20 ;  /* 0x00000019171d1224 */ /* 0x008fce00078e0214 */
[----:B------:R-:W3:Y:S01]  /*1930*/  @!P2 F2I.TRUNC.NTZ R16, R16 ;  /* 0x000000100010a305 */ /* 0x000ee2000020f100 */
[----:B------:R-:W3:Y:S01]  /*1940*/  @!P2 LDC R23, c[0x0][0x3b0] ;  /* 0x0000ec00ff17ab82 */ /* 0x000ee20000000800 */
[----:B0-----:R-:W-:-:S04]  /*1950*/  @P1 IMAD.WIDE R28, R29, 0x4, R26 ;  /* 0x000000041d1c1825 */ /* 0x001fc800078e021a */
[----:B--2---:R-:W-:Y:S02]  /*1960*/  @P1 IMAD R25, R10, R25, R20 ;  /* 0x000000190a191224 */ /* 0x004fe400078e0214 */
[----:B------:R-:W2:Y:S02]  /*1970*/  @P1 LDG.E R28, desc[UR8][R28.64] ;  /* 0x000000081c1c1981 */ /* 0x000ea4000c1e1900 */
[----:B------:R-:W-:-:S06]  /*1980*/  @P1 IMAD.WIDE R26, R25, 0x4, R26 ;  /* 0x00000004191a1825 */ /* 0x000fcc00078e021a */
[----:B------:R-:W4:Y:S01]  /*1990*/  @P1 LDG.E R26, desc[UR8][R26.64] ;  /* 0x000000081a1a1981 */ /* 0x000f22000c1e1900 */
[----:B---3--:R-:W-:-:S04]  /*19a0*/  @!P2 IMAD R23, R16, R23, R20 ;  /* 0x000000171017a224 */ /* 0x008fc800078e0214 */
[----:B-1----:R-:W-:-:S06]  /*19b0*/  @!P2 IMAD.WIDE R18, R23, 0x4, R18 ;  /* 0x000000041712a825 */ /* 0x002fcc00078e0212 */
[----:B------:R-:W3:Y:S01]  /*19c0*/  @!P2 LDG.E R18, desc[UR8][R18.64] ;  /* 0x000000081212a981 */ /* 0x000ee2000c1e1900 */
[----:B--2---:R-:W-:-:S04]  /*19d0*/  @P1 FFMA R8, R9, R28, R24 ;  /* 0x0000001c09081223 */ /* 0x004fc80000000018 */
[----:B----4-:R-:W-:-:S04]  /*19e0*/  @P1 FFMA R24, R11, R26, R8 ;  /* 0x0000001a0b181223 */ /* 0x010fc80000000008 */
[----:B---3--:R-:W-:-:S07]  /*19f0*/  @!P2 FFMA R24, R17, R18, R24 ;  /* 0x000000121118a223 */ /* 0x008fce0000000018 */
.L_x_22:
[----:B------:R-:W-:Y:S05]  /*1a00*/  BSYNC.RECONVERGENT B2 ;  /* 0x0000000000027941 */ /* 0x000fea0003800200 */
.L_x_21:
        /* <DEDUP_REMOVED lines=12> */
.L_x_31:
[----:B------:R-:W0:Y:S01]  /*1ad0*/  LDC.64 R8, c[0x0][0x3c8] ;  /* 0x0000f200ff087b82 */ /* 0x000e220000000a00 */
[----:B------:R-:W1:Y:S02]  /*1ae0*/  LDCU UR5, c[0x0][0x3b0] ;  /* 0x00007600ff0577ac */ /* 0x000e640008000800 */
[----:B-1----:R-:W-:-:S04]  /*1af0*/  IMAD R11, R21, UR5, R20 ;  /* 0x00000005150b7c24 */ /* 0x002fc8000f8e0214 */
[----:B0-----:R-:W-:-:S05]  /*1b00*/  IMAD.WIDE R8, R11, 0x4, R8 ;  /* 0x000000040b087825 */ /* 0x001fca00078e0208 */
[----:B------:R1:W-:Y:S02]  /*1b10*/  STG.E desc[UR8][R8.64], R24 ;  /* 0x0000001808007986 */ /* 0x0003e4000c101908 */
.L_x_30:
[----:B------:R-:W-:Y:S05]  /*1b20*/  BSYNC.RECONVERGENT B2 ;  /* 0x0000000000027941 */ /* 0x000fea0003800200 */
.L_x_29:
[----:B------:R-:W3:Y:S01]  /*1b30*/  LDCU UR5, c[0x0][0x3b0] ;  /* 0x00007600ff0577ac */ /* 0x000ee20008000800 */
[----:B------:R-:W-:-:S04]  /*1b40*/  IADD3 R20, PT, PT, R20, 0x8, RZ ;  /* 0x0000000814147810 */ /* 0x000fc80007ffe0ff */
[----:B---3--:R-:W-:-:S13]  /*1b50*/  ISETP.GE.AND P1, PT, R20, UR5, PT ;  /* 0x0000000514007c0c */ /* 0x008fda000bf26270 */
[----:B------:R-:W-:Y:S05]  /*1b60*/  @!P1 BRA `(.L_x_32) ;  /* 0xfffffff400709947 */ /* 0x000fea000383ffff */
[----:B------:R-:W-:Y:S05]  /*1b70*/  BSYNC.RECONVERGENT B1 ;  /* 0x0000000000017941 */ /* 0x000fea0003800200 */
.L_x_20:
[----:B------:R-:W-:-:S07]  /*1b80*/  MOV R7, R15 ;  /* 0x0000000f00077202 */ /* 0x000fce0000000f00 */
.L_x_4:
[----:B------:R-:W-:Y:S05]  /*1b90*/  BSYNC.RECONVERGENT B0 ;  /* 0x0000000000007941 */ /* 0x000fea0003800200 */
.L_x_3:
[----:B------:R-:W-:Y:S05]  /*1ba0*/  BRA `(.L_x_33) ;  /* 0xffffffe400647947 */ /* 0x000fea000383ffff */
.L_x_2:
[----:B------:R-:W-:Y:S01]  /*1bb0*/  BSSY B0, `(.L_x_34) ;  /* 0x0000005000007945 */ /* 0x000fe20003800000 */
[----:B0-----:R-:W-:-:S07]  /*1bc0*/  MOV R5, 0xffffffff ;  /* 0xffffffff00057802 */ /* 0x001fce0000000f00 */
[----:B-----5:R-:W-:Y:S05]  /*1bd0*/  WARPSYNC.COLLECTIVE R5, `(.L_x_35) ;  /* 0x0000000005087348 */ /* 0x020fea0003c00000 */
[----:B------:R-:W-:Y:S01]  /*1be0*/  NOP ;  /* 0x0000000000007918 */ /* 0x000fe20000000000 */
[----:B-----5:R-:W-:Y:S05]  /*1bf0*/  ENDCOLLECTIVE ;  /* 0x000000000000791b */ /* 0x020fea0003800000 */
.L_x_35:
[----:B------:R-:W-:Y:S05]  /*1c00*/  BSYNC B0 ;  /* 0x0000000000007941 */ /* 0x000fea0003800000 */
.L_x_34:
[----:B------:R-:W-:Y:S01]  /*1c10*/  MOV R5, 0xffffffff ;  /* 0xffffffff00057802 */ /* 0x000fe20000000f00 */
[----:B------:R0:W-:Y:S06]  /*1c20*/  @!P0 STS [R13+UR4], R4 ;  /* 0x000000040d008988 */ /* 0x0001ec0008000804 */
[----:B0-----:R-:W-:Y:S05]  /*1c30*/  WARPSYNC.COLLECTIVE R5, `(.L_x_36) ;  /* 0x0000000005087348 */ /* 0x001fea0003c00000 */
[----:B------:R-:W-:Y:S01]  /*1c40*/  NOP ;  /* 0x0000000000007918 */ /* 0x000fe20000000000 */
[----:B0-----:R-:W-:Y:S05]  /*1c50*/  ENDCOLLECTIVE ;  /* 0x000000000000791b */ /* 0x001fea0003800000 */
.L_x_36:
[----:B------:R-:W-:Y:S05]  /*1c60*/  BRA `(.L_x_37) ;  /* 0xffffffe400747947 */ /* 0x000fea000383ffff */
.L_x_38:
[----:B------:R-:W-:-:S00]  /*1c70*/  BRA `(.L_x_38) ;  /* 0xfffffffc00fc7947 */ /* 0x000fc0000383ffff */
[----:B------:R-:W-:-:S00]  /*1c80*/  NOP ;  /* 0x0000000000007918 */ /* 0x000fc00000000000 */
[----:B------:R-:W-:-:S00]  /*1c90*/  NOP ;  /* 0x0000000000007918 */ /* 0x000fc00000000000 */
[----:B------:R-:W-:-:S00]  /*1ca0*/  NOP ;  /* 0x0000000000007918 */ /* 0x000fc00000000000 */
[----:B------:R-:W-:-:S00]  /*1cb0*/  NOP ;  /* 0x0000000000007918 */ /* 0x000fc00000000000 */
[----:B------:R-:W-:-:S00]  /*1cc0*/  NOP ;  /* 0x0000000000007918 */ /* 0x000fc00000000000 */
[----:B------:R-:W-:-:S00]  /*1cd0*/  NOP ;  /* 0x0000000000007918 */ /* 0x000fc00000000000 */
[----:B------:R-:W-:-:S00]  /*1ce0*/  NOP ;  /* 0x0000000000007918 */ /* 0x000fc00000000000 */
[----:B------:R-:W-:-:S00]  /*1cf0*/  NOP ;  /* 0x0000000000007918 */ /* 0x000fc00000000000 */
.L_x_227:


//--------------------- .text.flexspmm_cuda_k32_vec4_v34 --------------------------
	.section	.text.flexspmm_cuda_k32_vec4_v34,"ax",@progbits
	.align	128
        .global         flexspmm_cuda_k32_vec4_v34
        .type           flexspmm_cuda_k32_vec4_v34,@function
        .size           flexspmm_cuda_k32_vec4_v34,(.L_x_228 - flexspmm_cuda_k32_vec4_v34)
        .other          flexspmm_cuda_k32_vec4_v34,@"STO_CUDA_ENTRY STV_DEFAULT"
flexspmm_cuda_k32_vec4_v34:
.text.flexspmm_cuda_k32_vec4_v34:
[----:B------:R-:W0:Y:S01]  /*0000*/  LDC R1, c[0x0][0x37c] ;  /* 0x0000df00ff017b82 */ /* 0x000e220000000800 */
[----:B------:R-:W1:Y:S07]  /*0010*/  S2R R2, SR_VIRTUALSMID ;  /* 0x0000000000027919 */ /* 0x000e6e0000004300 */
[----:B------:R-:W1:Y:S01]  /*0020*/  LDC.64 R4, c[0x0][0x398] ;  /* 0x0000e600ff047b82 */ /* 0x000e620000000a00 */
[----:B------:R-:W2:Y:S01]  /*0030*/  LDCU.64 UR8, c[0x0][0x358] ;  /* 0x00006b00ff0877ac */ /* 0x000ea20008000a00 */
[----:B0-----:R-:W-:Y:S01]  /*0040*/  IADD3 R1, PT, PT, R1, -0x20, RZ ;  /* 0xffffffe001017810 */ /* 0x001fe20007ffe0ff */
[----:B------:R-:W0:Y:S01]  /*0050*/  LDCU.64 UR4, c[0x0][0x388] ;  /* 0x00007100ff0477ac */ /* 0x000e220008000a00 */
[----:B-1----:R-:W-:-:S05]  /*0060*/  IMAD.WIDE R4, R2, 0x4, R4 ;  /* 0x0000000402047825 */ /* 0x002fca00078e0204 */
[----:B--2---:R1:W5:Y:S01]  /*0070*/  LDG.E R21, desc[UR8][R4.64] ;  /* 0x0000000804157981 */ /* 0x004362000c1e1900 */
[----:B0-----:R-:W-:-:S04]  /*0080*/  UIADD3 UR4, UP0, UPT, UR4, 0x10, URZ ;  /* 0x0000001004047890 */ /* 0x001fc8000ff1e0ff */
[----:B-1----:R-:W-:-:S12]  /*0090*/  UIADD3.X UR5, UPT, UPT, URZ, UR5, URZ, UP0, !UPT ;  /* 0x00000005ff057290 */ /* 0x002fd800087fe4ff */
.L_x_124:
[----:B0-----:R-:W0:Y:S01]  /*00a0*/  S2R R14, SR_TID.X ;  /* 0x00000000000e7919 */ /* 0x001e220000002100 */
[----:B------:R-:W-:Y:S01]  /*00b0*/  MOV R3, 0x400 ;  /* 0x0000040000037802 */ /* 0x000fe20000000f00 */
[----:B------:R-:W-:Y:S05]  /*00c0*/  YIELD ;  /* 0x0000000000007946 */ /* 0x000fea0003800000 */
[----:B-1----:R-:W1:Y:S01]  /*00d0*/  S2R R4, SR_CgaCtaId ;  /* 0x0000000000047919 */ /* 0x002e620000008800 */
[----:B------:R-:W-:Y:S01]  /*00e0*/  BSSY.RECONVERGENT B0, `(.L_x_39) ;  /* 0x000000c000007945 */ /* 0x000fe20003800200 */
[----:B0-----:R-:W-:-:S04]  /*00f0*/  LOP3.LUT R0, R14, 0x1f, RZ, 0xc0, !PT ;  /* 0x0000001f0e007812 */ /* 0x001fc800078ec0ff */
[----:B------:R-:W-:Y:S02]  /*0100*/  ISETP.NE.AND P0, PT, R0, RZ, PT ;  /* 0x000000ff0000720c */ /* 0x000fe40003f05270 */
[----:B-1----:R-:W-:Y:S01]  /*0110*/  LEA R7, R4, R3, 0x18 ;  /* 0x0000000304077211 */ /* 0x002fe200078ec0ff */
[----:B------:R-:W-:Y:S01]  /*0120*/  HFMA2 R4, -RZ, RZ, 0, 0 ;  /* 0x00000000ff047431 */ /* 0x000fe200000001ff */
[----:B------:R-:W-:-:S04]  /*0130*/  SHF.R.U32.HI R3, RZ, 0x3, R14 ;  /* 0x00000003ff037819 */ /* 0x000fc8000001160e */
[----:B------:R-:W-:-:S05]  /*0140*/  LOP3.LUT R6, R3, 0x7c, RZ, 0xc0, !PT ;  /* 0x0000007c03067812 */ /* 0x000fca00078ec0ff */
[----:B--234-:R-:W-:Y:S05]  /*0150*/  @P0 BRA `(.L_x_40) ;  /* 0x0000000000100947 */ /* 0x01cfea0003800000 */
[----:B------:R-:W0:Y:S01]  /*0160*/  LDC.64 R4, c[0x0][0x3a0] ;  /* 0x0000e800ff047b82 */ /* 0x000e220000000a00 */
[----:B------:R-:W-:Y:S01]  /*0170*/  MOV R3, 0x1 ;  /* 0x0000000100037802 */ /* 0x000fe20000000f00 */
[----:B0-----:R-:W-:-:S06]  /*0180*/  IMAD.WIDE R4, R2, 0x4, R4 ;  /* 0x0000000402047825 */ /* 0x001fcc00078e0204 */
[----:B------:R0:W5:Y:S02]  /*0190*/  ATOMG.E.ADD.STRONG.GPU PT, R4, desc[UR8][R4.64], R3 ;  /* 0x80000003040479a8 */ /* 0x00016400081ef108 */
.L_x_40:
[----:B------:R-:W-:Y:S05]  /*01a0*/  BSYNC.RECONVERGENT B0 ;  /* 0x0000000000007941 */ /* 0x000fea0003800200 */
.L_x_39:
[----:B------:R-:W-:Y:S01]  /*01b0*/  UMOV UR6, 0xffffffff ;  /* 0xffffffff00067882 */ /* 0x000fe20000000000 */
[----:B------:R-:W-:Y:S01]  /*01c0*/  MOV R16, R2 ;  /* 0x0000000200107202 */ /* 0x000fe20000000f00 */
[----:B------:R-:W-:Y:S01]  /*01d0*/  IMAD.IADD R7, R6, 0x1, R7 ;  /* 0x0000000106077824 */ /* 0x000fe200078e0207 */
[----:B------:R-:W-:Y:S06]  /*01e0*/  BRA.DIV UR6, `(.L_x_41) ;  /* 0x0000002606687947 */ /* 0x000fec000b800000 */
[----:B------:R-:W1:Y:S01]  /*01f0*/  LDCU UR6, c[0x0][0x3b4] ;  /* 0x00007680ff0677ac */ /* 0x000e620008000800 */
[----:B------:R-:W-:Y:S01]  /*0200*/  NOP ;  /* 0x0000000000007918 */ /* 0x000fe20000000000 */
[----:B-----5:R2:W-:Y:S01]  /*0210*/  @!P0 STS [R7], R4 ;  /* 0x0000000407008388 */ /* 0x0205e20000000800 */
[----:B-1----:R-:W-:Y:S01]  /*0220*/  MOV R2, UR6 ;  /* 0x0000000600027c02 */ /* 0x002fe20008000f00 */
[----:B--2---:R-:W-:-:S06]  /*0230*/  NOP ;  /* 0x0000000000007918 */ /* 0x004fcc0000000000 */
.L_x_128:
[----:B------:R-:W1:Y:S01]  /*0240*/  LDS R12, [R7] ;  /* 0x00000000070c7984 */ /* 0x000e620000000800 */
[----:B0-----:R-:W0:Y:S01]  /*0250*/  LDC R3, c[0x0][0x3b4] ;  /* 0x0000ed00ff037b82 */ /* 0x001e220000000800 */
[----:B------:R-:W-:Y:S01]  /*0260*/  BSSY.RECONVERGENT B0, `(.L_x_42) ;  /* 0x0000251000007945 */ /* 0x000fe20003800200 */
[----:B0-----:R-:W-:Y:S02]  /*0270*/  ISETP.LT.AND P1, PT, R16, R3, PT ;  /* 0x000000031000720c */ /* 0x001fe40003f21270 */
[----:B-1----:R-:W-:-:S13]  /*0280*/  ISETP.GE.AND P0, PT, R12, R21, PT ;  /* 0x000000150c00720c */ /* 0x002fda0003f06270 */
[----:B------:R-:W-:Y:S05]  /*0290*/  @P0 BRA P1, `(.L_x_43) ;  /* 0x0000002400340947 */ /* 0x000fea0000800000 */
[----:B------:R-:W0:Y:S01]  /*02a0*/  LDCU UR6, c[0x0][0x3b8] ;  /* 0x00007700ff0677ac */ /* 0x000e220008000800 */
[----:B------:R-:W-:Y:S02]  /*02b0*/  ISETP.EQ.AND P1, PT, R16, R3, PT ;  /* 0x000000031000720c */ /* 0x000fe40003f22270 */
[----:B0-----:R-:W-:-:S13]  /*02c0*/  ISETP.GE.AND P0, PT, R12, UR6, PT ;  /* 0x000000060c007c0c */ /* 0x001fda000bf06270 */
[----:B------:R-:W-:Y:S05]  /*02d0*/  @P0 EXIT P1 ;  /* 0x000000000000094d */ /* 0x000fea0000800000 */
[----:B------:R-:W0:Y:S01]  /*02e0*/  LDC.64 R22, c[0x0][0x390] ;  /* 0x0000e400ff167b82 */ /* 0x000e220000000a00 */
[----:B------:R-:W-:Y:S01]  /*02f0*/  SHF.L.U32 R3, R12, 0x3, RZ ;  /* 0x000000030c037819 */ /* 0x000fe200000006ff */
[----:B------:R-:W1:Y:S06]  /*0300*/  LDCU UR6, c[0x0][0x3b0] ;  /* 0x00007600ff0677ac */ /* 0x000e6c0008000800 */
[----:B------:R-:W2:Y:S01]  /*0310*/  LDC.64 R18, c[0x0][0x380] ;  /* 0x0000e000ff127b82 */ /* 0x000ea20000000a00 */
[----:B0-----:R-:W-:-:S05]  /*0320*/  IMAD.WIDE R22, R3, 0x4, R22 ;  /* 0x0000000403167825 */ /* 0x001fca00078e0216 */
        /* <DEDUP_REMOVED lines=8> */
[----:B------:R-:W-:Y:S01]  /*03b0*/  LOP3.LUT R14, R14, 0x7, RZ, 0xc0, !PT ;  /* 0x000000070e0e7812 */ /* 0x000fe200078ec0ff */
[----:B------:R-:W-:Y:S01]  /*03c0*/  BSSY.RECONVERGENT B5, `(.L_x_44) ;  /* 0x000011e000057945 */ /* 0x000fe20003800200 */
[----:B-1----:R-:W-:-:S02]  /*03d0*/  MOV R2, UR6 ;  /* 0x0000000600027c02 */ /* 0x002fc40008000f00 */
[----:B------:R-:W-:Y:S02]  /*03e0*/  SHF.L.U32 R15, R14, 0x2, RZ ;  /* 0x000000020e0f7819 */ /* 0x000fe400000006ff */
[----:B------:R-:W-:Y:S02]  /*03f0*/  SHF.R.U32.HI R0, RZ, 0x3, R0 ;  /* 0x00000003ff007819 */ /* 0x000fe40000011600 */
[----:B------:R-:W-:-:S03]  /*0400*/  ISETP.GE.AND P0, PT, R15, R2, PT ;  /* 0x000000020f00720c */ /* 0x000fc60003f06270 */
[----:B------:R-:W-:-:S04]  /*0410*/  IMAD R3, R12, 0x9, R0 ;  /* 0x000000090c037824 */ /* 0x000fc800078e0200 */
[----:B--2---:R-:W-:Y:S01]  /*0420*/  IMAD.WIDE R18, R3, 0x4, R18 ;  /* 0x0000000403127825 */ /* 0x004fe200078e0212 */
[----:B---3--:R0:W-:Y:S04]  /*0430*/  STL.128 [R1], R4 ;  /* 0x0000000401007387 */ /* 0x0081e80000100c00 */
[----:B----4-:R0:W-:Y:S01]  /*0440*/  STL.128 [R1+0x10], R8 ;  /* 0x0000100801007387 */ /* 0x0101e20000100c00 */
[----:B------:R-:W-:Y:S05]  /*0450*/  @P0 BRA `(.L_x_45) ;  /* 0x0000001000500947 */ /* 0x000fea0003800000 */
[----:B------:R-:W2:Y:S04]  /*0460*/  LDG.E R13, desc[UR8][R18.64] ;  /* 0x00000008120d7981 */ /* 0x000ea8000c1e1900 */
[----:B------:R-:W2:Y:S01]  /*0470*/  LDG.E R0, desc[UR8][R18.64+0x4] ;  /* 0x0000040812007981 */ /* 0x000ea2000c1e1900 */
[----:B------:R-:W-:Y:S01]  /*0480*/  BSSY.RECONVERGENT B4, `(.L_x_46) ;  /* 0x000010b000047945 */ /* 0x000fe20003800200 */
[----:B--2---:R-:W-:Y:S01]  /*0490*/  IMAD.IADD R12, R0, 0x1, -R13 ;  /* 0x00000001000c7824 */ /* 0x004fe200078e0a0d */
[----:B------:R-:W-:-:S07]  /*04a0*/  IADD3 R3, PT, PT, R13, -R0, RZ ;  /* 0x800000000d037210 */ /* 0x000fce0007ffe0ff */
.L_x_82:
[----:B------:R-:W-:Y:S01]  /*04b0*/  ISETP.GE.AND P0, PT, R12, 0x1, PT ;  /* 0x000000010c00780c */ /* 0x000fe20003f06270 */
[----:B------:R-:W-:Y:S01]  /*04c0*/  BSSY.RECONVERGENT B3, `(.L_x_47) ;  /* 0x00000c3000037945 */ /* 0x000fe20003800200 */
[----:B01234-:R-:W-:Y:S02]  /*04d0*/  CS2R R4, SRZ ;  /* 0x0000000000047805 */ /* 0x01ffe4000001ff00 */
[----:B------:R-:W-:-:S09]  /*04e0*/  CS2R R6, SRZ ;  /* 0x0000000000067805 */ /* 0x000fd2000001ff00 */
[----:B------:R-:W-:Y:S05]  /*04f0*/  @!P0 BRA `(.L_x_48) ;  /* 0x0000000800fc8947 */ /* 0x000fea0003800000 */
[----:B------:R-:W0:Y:S01]  /*0500*/  LDC.64 R26, c[0x0][0x3c0] ;  /* 0x0000f000ff1a7b82 */ /* 0x000e220000000a00 */
[----:B------:R-:W-:Y:S01]  /*0510*/  ISETP.GT.U32.AND P0, PT, R3, -0x4, PT ;  /* 0xfffffffc0300780c */ /* 0x000fe20003f04070 */
[----:B------:R-:W-:Y:S01]  /*0520*/  BSSY.RECONVERGENT B2, `(.L_x_49) ;  /* 0x000006f000027945 */ /* 0x000fe20003800200 */
[----:B------:R-:W-:Y:S01]  /*0530*/  HFMA2 R8, -RZ, RZ, 0, 0 ;  /* 0x00000000ff087431 */ /* 0x000fe200000001ff */
[C---:B------:R-:W-:Y:S01]  /*0540*/  IADD3 R5, PT, PT, R15.reuse, 0x3, RZ ;  /* 0x000000030f057810 */ /* 0x040fe20007ffe0ff */
[----:B------:R-:W-:Y:S01]  /*0550*/  HFMA2 R24, -RZ, RZ, 0, 0 ;  /* 0x00000000ff187431 */ /* 0x000fe200000001ff */
[C---:B------:R-:W-:Y:S01]  /*0560*/  IADD3 R2, PT, PT, R15.reuse, 0x2, RZ ;  /* 0x000000020f027810 */ /* 0x040fe20007ffe0ff */
[----:B------:R-:W-:Y:S01]  /*0570*/  IMAD.MOV.U32 R17, RZ, RZ, RZ ;  /* 0x000000ffff117224 */ /* 0x000fe200078e00ff */
[----:B------:R-:W-:Y:S02]  /*0580*/  IADD3 R0, PT, PT, R15, 0x1, RZ ;  /* 0x000000010f007810 */ /* 0x000fe40007ffe0ff */
[----:B------:R-:W-:-:S02]  /*0590*/  MOV R18, RZ ;  /* 0x000000ff00127202 */ /* 0x000fc40000000f00 */
[----:B------:R-:W-:Y:S01]  /*05a0*/  MOV R4, RZ ;  /* 0x000000ff00047202 */ /* 0x000fe20000000f00 */
[----:B0-----:R-:W-:Y:S01]  /*05b0*/  IMAD.WIDE.U32 R26, R14, 0x10, R26 ;  /* 0x000000100e1a7825 */ /* 0x001fe200078e001a */
[----:B------:R-:W-:Y:S06]  /*05c0*/  @P0 BRA `(.L_x_50) ;  /* 0x0000000400900947 */ /* 0x000fec0003800000 */
[----:B------:R-:W0:Y:S01]  /*05d0*/  LDCU UR6, c[0x0][0x3b0] ;  /* 0x00007600ff0677ac */ /* 0x000e220008000800 */
[----:B------:R-:W-:Y:S01]  /*05e0*/  LOP3.LUT R22, R12, 0x7ffffffc, RZ, 0xc0, !PT ;  /* 0x7ffffffc0c167812 */ /* 0x000fe200078ec0ff */
[----:B------:R-:W-:Y:S01]  /*05f0*/  BSSY.RECONVERGENT B1, `(.L_x_51) ;  /* 0x0000060000017945 */ /* 0x000fe20003800200 */
[----:B------:R-:W-:Y:S01]  /*0600*/  IMAD.MOV.U32 R17, RZ, RZ, RZ ;  /* 0x000000ffff117224 */ /* 0x000fe200078e00ff */
[----:B------:R-:W-:Y:S02]  /*0610*/  MOV R20, R13 ;  /* 0x0000000d00147202 */ /* 0x000fe40000000f00 */
[----:B------:R-:W-:Y:S02]  /*0620*/  IADD3 R22, PT, PT, -R22, RZ, RZ ;  /* 0x000000ff16167210 */ /* 0x000fe40007ffe1ff */
[----:B0-----:R-:W-:-:S13]  /*0630*/  ISETP.GE.AND P0, PT, R5, UR6, PT ;  /* 0x0000000605007c0c */ /* 0x001fda000bf06270 */
.L_x_66:
[----:B------:R-:W-:Y:S01]  /*0640*/  MOV R28, UR4 ;  /* 0x00000004001c7c02 */ /* 0x000fe20008000f00 */
[----:B------:R-:W0:Y:S01]  /*0650*/  LDC R19, c[0x0][0x3b0] ;  /* 0x0000ec00ff137b82 */ /* 0x000e220000000800 */
[----:B------:R-:W-:-:S03]  /*0660*/  MOV R29, UR5 ;  /* 0x00000005001d7c02 */ /* 0x000fc60008000f00 */
[----:B------:R-:W-:-:S05]  /*0670*/  IMAD.WIDE R28, R20, 0x8, R28 ;  /* 0x00000008141c7825 */ /* 0x000fca00078e021c */
[----:B------:R-:W2:Y:S02]  /*0680*/  LDG.E.64 R6, desc[UR8][R28.64+-0x10] ;  /* 0xfffff0081c067981 */ /* 0x000ea4000c1e1b00 */
[----:B--2---:R-:W0:Y:S02]  /*0690*/  F2I.TRUNC.NTZ R6, R6 ;  /* 0x0000000600067305 */ /* 0x004e24000020f100 */
[----:B0-----:R-:W-:-:S04]  /*06a0*/  IMAD R9, R6, R19, RZ ;  /* 0x0000001306097224 */ /* 0x001fc800078e02ff */
[----:B------:R-:W-:-:S06]  /*06b0*/  IMAD.WIDE R8, R9, 0x4, R26 ;  /* 0x0000000409087825 */ /* 0x000fcc00078e021a */
[----:B------:R-:W2:Y:S01]  /*06c0*/  LDG.E.128 R8, desc[UR8][R8.64] ;  /* 0x0000000808087981 */ /* 0x000ea2000c1e1d00 */
[----:B------:R-:W-:Y:S01]  /*06d0*/  BSSY.RECONVERGENT B6, `(.L_x_52) ;  /* 0x000000b000067945 */ /* 0x000fe20003800200 */
[C---:B--2---:R-:W-:Y:S01]  /*06e0*/  FFMA R23, R7.reuse, R8, R4 ;  /* 0x0000000807177223 */ /* 0x044fe20000000004 */
[C---:B------:R-:W-:Y:S01]  /*06f0*/  @!P0 FFMA R24, R7.reuse, R9, R24 ;  /* 0x0000000907188223 */ /* 0x040fe20000000018 */
[----:B------:R-:W-:Y:S01]  /*0700*/  @!P0 FFMA R18, R7, R10, R18 ;  /* 0x0000000a07128223 */ /* 0x000fe20000000012 */
[----:B------:R-:W-:Y:S06]  /*0710*/  @!P0 BRA `(.L_x_53) ;  /* 0x0000000000188947 */ /* 0x000fec0003800000 */
[----:B------:R-:W-:-:S13]  /*0720*/  ISETP.GE.AND P1, PT, R2, R19, PT ;  /* 0x000000130200720c */ /* 0x000fda0003f26270 */
[C---:B------:R-:W-:Y:S01]  /*0730*/  @!P1 FFMA R18, R7.reuse, R10, R18 ;  /* 0x0000000a07129223 */ /* 0x040fe20000000012 */
[----:B------:R-:W-:Y:S01]  /*0740*/  @!P1 FFMA R24, R7, R9, R24 ;  /* 0x0000000907189223 */ /* 0x000fe20000000018 */
[----:B------:R-:W-:Y:S06]  /*0750*/  @!P1 BRA `(.L_x_53) ;  /* 0x0000000000089947 */ /* 0x000fec0003800000 */
[----:B------:R-:W-:-:S13]  /*0760*/  ISETP.GE.AND P1, PT, R0, R19, PT ;  /* 0x000000130000720c */ /* 0x000fda0003f26270 */
[----:B------:R-:W-:-:S07]  /*0770*/  @!P1 FFMA R24, R7, R9, R24 ;  /* 0x0000000907189223 */ /* 0x000fce0000000018 */
.L_x_53:
[----:B------:R-:W-:Y:S05]  /*0780*/  BSYNC.RECONVERGENT B6 ;  /* 0x0000000000067941 */ /* 0x000fea0003800200 */
.L_x_52:
[----:B------:R-:W2:Y:S01]  /*0790*/  LDG.E.64 R8, desc[UR8][R28.64+-0x8] ;  /* 0xfffff8081c087981 */ /* 0x000ea2000c1e1b00 */
[----:B------:R-:W-:Y:S02]  /*07a0*/  VIADD R6, R15, 0x3 ;  /* 0x000000030f067836 */ /* 0x000fe40000000000 */
[----:B------:R-:W-:-:S03]  /*07b0*/  @!P0 FFMA R17, R7, R11, R17 ;  /* 0x0000000b07118223 */ /* 0x000fc60000000011 */
[-C--:B------:R-:W-:Y:S01]  /*07c0*/  ISETP.GE.AND P1, PT, R6, R19.reuse, PT ;  /* 0x000000130600720c */ /* 0x080fe20003f26270 */
[----:B--2---:R-:W0:Y:S02]  /*07d0*/  F2I.TRUNC.NTZ R8, R8 ;  /* 0x0000000800087305 */ /* 0x004e24000020f100 */
[----:B0-----:R-:W-:-:S04]  /*07e0*/  IMAD R5, R8, R19, RZ ;  /* 0x0000001308057224 */ /* 0x001fc800078e02ff */
[----:B------:R-:W-:-:S06]  /*07f0*/  IMAD.WIDE R4, R5, 0x4, R26 ;  /* 0x0000000405047825 */ /* 0x000fcc00078e021a */
[----:B------:R-:W2:Y:S01]  /*0800*/  LDG.E.128 R4, desc[UR8][R4.64] ;  /* 0x0000000804047981 */ /* 0x000ea2000c1e1d00 */
[----:B------:R-:W-:Y:S01]  /*0810*/  IADD3 R22, PT, PT, R22, 0x4, RZ ;  /* 0x0000000416167810 */ /* 0x000fe20007ffe0ff */
[----:B------:R-:W-:Y:S03]  /*0820*/  BSSY.RECONVERGENT B6, `(.L_x_54) ;  /* 0x0000010000067945 */ /* 0x000fe60003800200 */
[----:B------:R-:W-:Y:S01]  /*0830*/  ISETP.NE.AND P2, PT, R22, RZ, PT ;  /* 0x000000ff1600720c */ /* 0x000fe20003f45270 */
[----:B--2---:R-:W-:Y:S01]  /*0840*/  FFMA R23, R9, R4, R23 ;  /* 0x0000000409177223 */ /* 0x004fe20000000017 */
[----:B------:R-:W-:Y:S11]  /*0850*/  @!P1 BRA `(.L_x_55) ;  /* 0x0000000000249947 */ /* 0x000ff60003800000 */
[----:B------:R-:W-:-:S13]  /*0860*/  ISETP.GE.AND P3, PT, R2, R19, PT ;  /* 0x000000130200720c */ /* 0x000fda0003f66270 */
[----:B------:R-:W-:Y:S05]  /*0870*/  @!P3 BRA `(.L_x_56) ;  /* 0x000000000010b947 */ /* 0x000fea0003800000 */
[----:B------:R-:W-:-:S13]  /*0880*/  ISETP.GE.AND P3, PT, R0, R19, PT ;  /* 0x000000130000720c */ /* 0x000fda0003f66270 */
[----:B------:R-:W-:Y:S05]  /*0890*/  @P3 BRA `(.L_x_57) ;  /* 0x0000000000203947 */ /* 0x000fea0003800000 */
[----:B------:R-:W-:Y:S01]  /*08a0*/  FFMA R24, R9, R5, R24 ;  /* 0x0000000509187223 */ /* 0x000fe20000000018 */
[----:B------:R-:W-:Y:S06]  /*08b0*/  BRA `(.L_x_57) ;  /* 0x0000000000187947 */ /* 0x000fec0003800000 */
.L_x_56:
[C---:B------:R-:W-:Y:S01]  /*08c0*/  FFMA R24, R9.reuse, R5, R24 ;  /* 0x0000000509187223 */ /* 0x040fe20000000018 */
[----:B------:R-:W-:Y:S01]  /*08d0*/  FFMA R18, R9, R6, R18 ;  /* 0x0000000609127223 */ /* 0x000fe20000000012 */
[----:B------:R-:W-:Y:S06]  /*08e0*/  BRA `(.L_x_57) ;  /* 0x00000000000c7947 */ /* 0x000fec0003800000 */
.L_x_55:
[C---:B------:R-:W-:Y:S01]  /*08f0*/  FFMA R24, R9.reuse, R5, R24 ;  /* 0x0000000509187223 */ /* 0x040fe20000000018 */
[C---:B------:R-:W-:Y:S01]  /*0900*/  FFMA R18, R9.reuse, R6, R18 ;  /* 0x0000000609127223 */ /* 0x040fe20000000012 */
[----:B------:R-:W-:-:S07]  /*0910*/  FFMA R17, R9, R7, R17 ;  /* 0x0000000709117223 */ /* 0x000fce0000000011 */
.L_x_57:
[----:B------:R-:W-:Y:S05]  /*0920*/  BSYNC.RECONVERGENT B6 ;  /* 0x0000000000067941 */ /* 0x000fea0003800200 */
.L_x_54:
[----:B------:R-:W2:Y:S02]  /*0930*/  LDG.E.64 R8, desc[UR8][R28.64] ;  /* 0x000000081c087981 */ /* 0x000ea4000c1e1b00 */
[----:B--2---:R-:W0:Y:S02]  /*0940*/  F2I.TRUNC.NTZ R8, R8 ;  /* 0x0000000800087305 */ /* 0x004e24000020f100 */
[----:B0-----:R-:W-:-:S04]  /*0950*/  IMAD R5, R8, R19, RZ ;  /* 0x0000001308057224 */ /* 0x001fc800078e02ff */
[----:B------:R-:W-:-:S06]  /*0960*/  IMAD.WIDE R4, R5, 0x4, R26 ;  /* 0x0000000405047825 */ /* 0x000fcc00078e021a */
[----:B------:R-:W2:Y:S01]  /*0970*/  LDG.E.128 R4, desc[UR8][R4.64] ;  /* 0x0000000804047981 */ /* 0x000ea2000c1e1d00 */
[----:B------:R-:W-:Y:S01]  /*0980*/  BSSY.RECONVERGENT B6, `(.L_x_58) ;  /* 0x000000f000067945 */ /* 0x000fe20003800200 */
[----:B--2---:R-:W-:-:S03]  /*0990*/  FFMA R23, R9, R4, R23 ;  /* 0x0000000409177223 */ /* 0x004fc60000000017 */
[----:B------:R-:W-:Y:S05]  /*09a0*/  @!P1 BRA `(.L_x_59) ;  /* 0x0000000000249947 */ /* 0x000fea0003800000 */
[----:B------:R-:W-:-:S13]  /*09b0*/  ISETP.GE.AND P3, PT, R2, R19, PT ;  /* 0x000000130200720c */ /* 0x000fda0003f66270 */
[----:B------:R-:W-:Y:S05]  /*09c0*/  @!P3 BRA `(.L_x_60) ;  /* 0x000000000010b947 */ /* 0x000fea0003800000 */
[----:B------:R-:W-:-:S13]  /*09d0*/  ISETP.GE.AND P3, PT, R0, R19, PT ;  /* 0x000000130000720c */ /* 0x000fda0003f66270 */
[----:B------:R-:W-:Y:S05]  /*09e0*/  @P3 BRA `(.L_x_61) ;  /* 0x0000000000203947 */ /* 0x000fea0003800000 */
[----:B------:R-:W-:Y:S01]  /*09f0*/  FFMA R24, R9, R5, R24 ;  /* 0x0000000509187223 */ /* 0x000fe20000000018 */
[----:B------:R-:W-:Y:S06]  /*0a00*/  BRA `(.L_x_61) ;  /* 0x0000000000187947 */ /* 0x000fec0003800000 */
.L_x_60:
[C---:B------:R-:W-:Y:S01]  /*0a10*/  FFMA R24, R9.reuse, R5, R24 ;  /* 0x0000000509187223 */ /* 0x040fe20000000018 */
[----:B------:R-:W-:Y:S01]  /*0a20*/  FFMA R18, R9, R6, R18 ;  /* 0x0000000609127223 */ /* 0x000fe20000000012 */
[----:B------:R-:W-:Y:S06]  /*0a30*/  BRA `(.L_x_61) ;  /* 0x00000000000c7947 */ /* 0x000fec0003800000 */
.L_x_59:
[C---:B------:R-:W-:Y:S01]  /*0a40*/  FFMA R24, R9.reuse, R5, R24 ;  /* 0x0000000509187223 */ /* 0x040fe20000000018 */
[C---:B------:R-:W-:Y:S01]  /*0a50*/  FFMA R18, R9.reuse, R6, R18 ;  /* 0x0000000609127223 */ /* 0x040fe20000000012 */
[----:B------:R-:W-:-:S07]  /*0a60*/  FFMA R17, R9, R7, R17 ;  /* 0x0000000709117223 */ /* 0x000fce0000000011 */
.L_x_61:
[----:B------:R-:W-:Y:S05]  /*0a70*/  BSYNC.RECONVERGENT B6 ;  /* 0x0000000000067941 */ /* 0x000fea0003800200 */
.L_x_58:
        /* <DEDUP_REMOVED lines=14> */
.L_x_64:
[C---:B------:R-:W-:Y:S01]  /*0b60*/  FFMA R24, R9.reuse, R5, R24 ;  /* 0x0000000509187223 */ /* 0x040fe20000000018 */
[----:B------:R-:W-:Y:S01]  /*0b70*/  FFMA R18, R9, R6, R18 ;  /* 0x0000000609127223 */ /* 0x000fe20000000012 */
[----:B------:R-:W-:Y:S06]  /*0b80*/  BRA `(.L_x_65) ;  /* 0x00000000000c7947 */ /* 0x000fec0003800000 */
.L_x_63:
[C---:B------:R-:W-:Y:S01]  /*0b90*/  FFMA R24, R9.reuse, R5, R24 ;  /* 0x0000000509187223 */ /* 0x040fe20000000018 */
[C---:B------:R-:W-:Y:S01]  /*0ba0*/  FFMA R18, R9.reuse, R6, R18 ;  /* 0x0000000609127223 */ /* 0x040fe20000000012 */
[----:B------:R-:W-:-:S07]  /*0bb0*/  FFMA R17, R9, R7, R17 ;  /* 0x0000000709117223 */ /* 0x000fce0000000011 */
.L_x_65:
[----:B------:R-:W-:Y:S05]  /*0bc0*/  BSYNC.RECONVERGENT B6 ;  /* 0x0000000000067941 */ /* 0x000fea0003800200 */
.L_x_62:
[----:B------:R-:W-:Y:S01]  /*0bd0*/  IADD3 R20, PT, PT, R20, 0x4, RZ ;  /* 0x0000000414147810 */ /* 0x000fe20007ffe0ff */
[----:B------:R-:W-:Y:S06]  /*0be0*/  @P2 BRA `(.L_x_66) ;  /* 0xfffffff800942947 */ /* 0x000fec000383ffff */
[----:B------:R-:W-:Y:S05]  /*0bf0*/  BSYNC.RECONVERGENT B1 ;  /* 0x0000000000017941 */ /* 0x000fea0003800200 */
.L_x_51:
[----:B------:R-:W-:-:S07]  /*0c00*/  LOP3.LUT R8, R12, 0x7ffffffc, RZ, 0xc0, !PT ;  /* 0x7ffffffc0c087812 */ /* 0x000fce00078ec0ff */
.L_x_50:
[----:B------:R-:W-:Y:S05]  /*0c10*/  BSYNC.RECONVERGENT B2 ;  /* 0x0000000000027941 */ /* 0x000fea0003800200 */
.L_x_49:
[----:B------:R-:W-:Y:S01]  /*0c20*/  LOP3.LUT P0, RZ, R12, 0x3, RZ, 0xc0, !PT ;  /* 0x000000030cff7812 */ /* 0x000fe2000780c0ff */
[----:B------:R-:W-:Y:S01]  /*0c30*/  IMAD.MOV.U32 R7, RZ, RZ, R17 ;  /* 0x000000ffff077224 */ /* 0x000fe200078e0011 */
[----:B------:R-:W-:Y:S02]  /*0c40*/  MOV R5, R24 ;  /* 0x0000001800057202 */ /* 0x000fe40000000f00 */
[----:B------:R-:W-:-:S09]  /*0c50*/  MOV R6, R18 ;  /* 0x0000001200067202 */ /* 0x000fd20000000f00 */
[----:B------:R-:W-:Y:S05]  /*0c60*/  @!P0 BRA `(.L_x_48) ;  /* 0x0000000400208947 */ /* 0x000fea0003800000 */
[----:B------:R-:W0:Y:S01]  /*0c70*/  LDC.64 R22, c[0x0][0x388] ;  /* 0x0000e200ff167b82 */ /* 0x000e220000000a00 */
[----:B------:R-:W-:-:S07]  /*0c80*/  IADD3 R9, PT, PT, R13, R8, RZ ;  /* 0x000000080d097210 */ /* 0x000fce0007ffe0ff */
[----:B------:R-:W1:Y:S01]  /*0c90*/  LDC R17, c[0x0][0x3b0] ;  /* 0x0000ec00ff117b82 */ /* 0x000e620000000800 */
[----:B0-----:R-:W-:-:S05]  /*0ca0*/  IMAD.WIDE R22, R9, 0x8, R22 ;  /* 0x0000000809167825 */ /* 0x001fca00078e0216 */
[----:B------:R-:W2:Y:S02]  /*0cb0*/  LDG.E.64 R18, desc[UR8][R22.64] ;  /* 0x0000000816127981 */ /* 0x000ea4000c1e1b00 */
[----:B--2---:R-:W1:Y:S02]  /*0cc0*/  F2I.TRUNC.NTZ R18, R18 ;  /* 0x0000001200127305 */ /* 0x004e64000020f100 */
[----:B-1----:R-:W-:-:S04]  /*0cd0*/  IMAD R9, R18, R17, RZ ;  /* 0x0000001112097224 */ /* 0x002fc800078e02ff */
[----:B------:R-:W-:-:S06]  /*0ce0*/  IMAD.WIDE R8, R9, 0x4, R26 ;  /* 0x0000000409087825 */ /* 0x000fcc00078e021a */
[----:B------:R-:W2:Y:S01]  /*0cf0*/  LDG.E.128 R8, desc[UR8][R8.64] ;  /* 0x0000000808087981 */ /* 0x000ea2000c1e1d00 */
[----:B------:R-:W-:Y:S01]  /*0d00*/  IADD3 R20, PT, PT, R15, 0x3, RZ ;  /* 0x000000030f147810 */ /* 0x000fe20007ffe0ff */
[----:B------:R-:W-:Y:S03]  /*0d10*/  BSSY.RECONVERGENT B1, `(.L_x_67) ;  /* 0x0000010000017945 */ /* 0x000fe60003800200 */
[----:B------:R-:W-:Y:S01]  /*0d20*/  ISETP.GE.AND P0, PT, R20, R17, PT ;  /* 0x000000111400720c */ /* 0x000fe20003f06270 */
[----:B--2---:R-:W-:-:S12]  /*0d30*/  FFMA R4, R19, R8, R4 ;  /* 0x0000000813047223 */ /* 0x004fd80000000004 */
[----:B------:R-:W-:Y:S05]  /*0d40*/  @!P0 BRA `(.L_x_68) ;  /* 0x0000000000248947 */ /* 0x000fea0003800000 */
[----:B------:R-:W-:-:S13]  /*0d50*/  ISETP.GE.AND P1, PT, R2, R17, PT ;  /* 0x000000110200720c */ /* 0x000fda0003f26270 */
[----:B------:R-:W-:Y:S05]  /*0d60*/  @!P1 BRA `(.L_x_69) ;  /* 0x0000000000109947 */ /* 0x000fea0003800000 */
[----:B------:R-:W-:-:S13]  /*0d70*/  ISETP.GE.AND P1, PT, R0, R17, PT ;  /* 0x000000110000720c */ /* 0x000fda0003f26270 */
[----:B------:R-:W-:Y:S05]  /*0d80*/  @P1 BRA `(.L_x_70) ;  /* 0x0000000000201947 */ /* 0x000fea0003800000 */
[----:B------:R-:W-:Y:S01]  /*0d90*/  FFMA R5, R19, R9, R5 ;  /* 0x0000000913057223 */ /* 0x000fe20000000005 */
[----:B------:R-:W-:Y:S06]  /*0da0*/  BRA `(.L_x_70) ;  /* 0x0000000000187947 */ /* 0x000fec0003800000 */
.L_x_69:
[C---:B------:R-:W-:Y:S01]  /*0db0*/  FFMA R5, R19.reuse, R9, R5 ;  /* 0x0000000913057223 */ /* 0x040fe20000000005 */
[----:B------:R-:W-:Y:S01]  /*0dc0*/  FFMA R6, R19, R10, R6 ;  /* 0x0000000a13067223 */ /* 0x000fe20000000006 */
[----:B------:R-:W-:Y:S06]  /*0dd0*/  BRA `(.L_x_70) ;  /* 0x00000000000c7947 */ /* 0x000fec0003800000 */
.L_x_68:
[C---:B------:R-:W-:Y:S01]  /*0de0*/  FFMA R5, R19.reuse, R9, R5 ;  /* 0x0000000913057223 */ /* 0x040fe20000000005 */
[C---:B------:R-:W-:Y:S01]  /*0df0*/  FFMA R6, R19.reuse, R10, R6 ;  /* 0x0000000a13067223 */ /* 0x040fe20000000006 */
[----:B------:R-:W-:-:S07]  /*0e00*/  FFMA R7, R19, R11, R7 ;  /* 0x0000000b13077223 */ /* 0x000fce0000000007 */
.L_x_70:
[----:B------:R-:W-:Y:S05]  /*0e10*/  BSYNC.RECONVERGENT B1 ;  /* 0x0000000000017941 */ /* 0x000fea0003800200 */
.L_x_67:
[----:B------:R-:W-:-:S04]  /*0e20*/  LOP3.LUT R20, R12, 0x3, RZ, 0xc0, !PT ;  /* 0x000000030c147812 */ /* 0x000fc800078ec0ff */
[----:B------:R-:W-:-:S13]  /*0e30*/  ISETP.NE.AND P1, PT, R20, 0x1, PT ;  /* 0x000000011400780c */ /* 0x000fda0003f25270 */
[----:B------:R-:W-:Y:S05]  /*0e40*/  @!P1 BRA `(.L_x_48) ;  /* 0x0000000000a89947 */ /* 0x000fea0003800000 */
        /* <DEDUP_REMOVED lines=14> */
.L_x_73:
[C---:B------:R-:W-:Y:S01]  /*0f30*/  FFMA R5, R19.reuse, R9, R5 ;  /* 0x0000000913057223 */ /* 0x040fe20000000005 */
[----:B------:R-:W-:Y:S01]  /*0f40*/  FFMA R6, R19, R10, R6 ;  /* 0x0000000a13067223 */ /* 0x000fe20000000006 */
[----:B------:R-:W-:Y:S06]  /*0f50*/  BRA `(.L_x_74) ;  /* 0x00000000000c7947 */ /* 0x000fec0003800000 */
.L_x_72:
[C---:B------:R-:W-:Y:S01]  /*0f60*/  FFMA R5, R19.reuse, R9, R5 ;  /* 0x0000000913057223 */ /* 0x040fe20000000005 */
[C---:B------:R-:W-:Y:S01]  /*0f70*/  FFMA R6, R19.reuse, R10, R6 ;  /* 0x0000000a13067223 */ /* 0x040fe20000000006 */
[----:B------:R-:W-:-:S07]  /*0f80*/  FFMA R7, R19, R11, R7 ;  /* 0x0000000b13077223 */ /* 0x000fce0000000007 */
.L_x_74:
[----:B------:R-:W-:Y:S05]  /*0f90*/  BSYNC.RECONVERGENT B1 ;  /* 0x0000000000017941 */ /* 0x000fea0003800200 */
.L_x_71:
[----:B------:R-:W-:-:S13]  /*0fa0*/  ISETP.NE.AND P1, PT, R20, 0x2, PT ;  /* 0x000000021400780c */ /* 0x000fda0003f25270 */
[----:B------:R-:W-:Y:S05]  /*0fb0*/  @!P1 BRA `(.L_x_48) ;  /* 0x00000000004c9947 */ /* 0x000fea0003800000 */
[----:B------:R-:W2:Y:S02]  /*0fc0*/  LDG.E.64 R18, desc[UR8][R22.64+0x10] ;  /* 0x0000100816127981 */ /* 0x000ea4000c1e1b00 */
[----:B--2---:R-:W0:Y:S02]  /*0fd0*/  F2I.TRUNC.NTZ R18, R18 ;  /* 0x0000001200127305 */ /* 0x004e24000020f100 */
[----:B0-----:R-:W-:-:S04]  /*0fe0*/  IMAD R9, R18, R17, RZ ;  /* 0x0000001112097224 */ /* 0x001fc800078e02ff */
[----:B------:R-:W-:-:S06]  /*0ff0*/  IMAD.WIDE R8, R9, 0x4, R26 ;  /* 0x0000000409087825 */ /* 0x000fcc00078e021a */
[----:B------:R-:W2:Y:S02]  /*1000*/  LDG.E.128 R8, desc[UR8][R8.64] ;  /* 0x0000000808087981 */ /* 0x000ea4000c1e1d00 */
[----:B--2---:R-:W-:Y:S01]  /*1010*/  FFMA R4, R19, R8, R4 ;  /* 0x0000000813047223 */ /* 0x004fe20000000004 */
[----:B------:R-:W-:Y:S06]  /*1020*/  @!P0 BRA `(.L_x_75) ;  /* 0x0000000000248947 */ /* 0x000fec0003800000 */
[----:B------:R-:W-:-:S13]  /*1030*/  ISETP.GE.AND P0, PT, R2, R17, PT ;  /* 0x000000110200720c */ /* 0x000fda0003f06270 */
[----:B------:R-:W-:Y:S05]  /*1040*/  @!P0 BRA `(.L_x_76) ;  /* 0x0000000000108947 */ /* 0x000fea0003800000 */
[----:B------:R-:W-:-:S13]  /*1050*/  ISETP.GE.AND P0, PT, R0, R17, PT ;  /* 0x000000110000720c */ /* 0x000fda0003f06270 */
[----:B------:R-:W-:Y:S05]  /*1060*/  @P0 BRA `(.L_x_48) ;  /* 0x0000000000200947 */ /* 0x000fea0003800000 */
[----:B------:R-:W-:Y:S01]  /*1070*/  FFMA R5, R19, R9, R5 ;  /* 0x0000000913057223 */ /* 0x000fe20000000005 */
[----:B------:R-:W-:Y:S06]  /*1080*/  BRA `(.L_x_48) ;  /* 0x0000000000187947 */ /* 0x000fec0003800000 */
.L_x_76:
[C---:B------:R-:W-:Y:S01]  /*1090*/  FFMA R5, R19.reuse, R9, R5 ;  /* 0x0000000913057223 */ /* 0x040fe20000000005 */
[----:B------:R-:W-:Y:S01]  /*10a0*/  FFMA R6, R19, R10, R6 ;  /* 0x0000000a13067223 */ /* 0x000fe20000000006 */
[----:B------:R-:W-:Y:S06]  /*10b0*/  BRA `(.L_x_48) ;  /* 0x00000000000c7947 */ /* 0x000fec0003800000 */
.L_x_75:
[C---:B------:R-:W-:Y:S01]  /*10c0*/  FFMA R5, R19.reuse, R9, R5 ;  /* 0x0000000913057223 */ /* 0x040fe20000000005 */
[C---:B------:R-:W-:Y:S01]  /*10d0*/  FFMA R6, R19.reuse, R10, R6 ;  /* 0x0000000a13067223 */ /* 0x040fe20000000006 */
[----:B------:R-:W-:-:S07]  /*10e0*/  FFMA R7, R19, R11, R7 ;  /* 0x0000000b13077223 */ /* 0x000fce0000000007 */
.L_x_48:
[----:B------:R-:W-:Y:S05]  /*10f0*/  BSYNC.RECONVERGENT B3 ;  /* 0x0000000000037941 */ /* 0x000fea0003800200 */
.L_x_47:
[----:B------:R-:W0:Y:S01]  /*1100*/  S2R R10, SR_TID.X ;  /* 0x00000000000a7919 */ /* 0x000e220000002100 */
[----:B------:R-:W1:Y:S01]  /*1110*/  LDCU UR6, c[0x0][0x3a8] ;  /* 0x00007500ff0677ac */ /* 0x000e620008000800 */
[----:B0-----:R-:W-:-:S04]  /*1120*/  LOP3.LUT R0, R10, 0x1f, RZ, 0xc0, !PT ;  /* 0x0000001f0a007812 */ /* 0x001fc800078ec0ff */
[----:B------:R-:W-:-:S04]  /*1130*/  SHF.R.U32.HI R0, RZ, 0x3, R0 ;  /* 0x00000003ff007819 */ /* 0x000fc80000011600 */
[----:B------:R-:W-:-:S05]  /*1140*/  LEA R2, R0, R1, 0x2 ;  /* 0x0000000100027211 */ /* 0x000fca00078e10ff */
[----:B------:R-:W2:Y:S01]  /*1150*/  LDL R8, [R2] ;  /* 0x0000000002087983 */ /* 0x000ea20000100800 */
[----:B------:R-:W-:Y:S01]  /*1160*/  BSSY.RECONVERGENT B1, `(.L_x_77) ;  /* 0x0000036000017945 */ /* 0x000fe20003800200 */
[----:B--2---:R-:W-:-:S04]  /*1170*/  LOP3.LUT R9, R8, 0x7fffffff, RZ, 0xc0, !PT ;  /* 0x7fffffff08097812 */ /* 0x004fc800078ec0ff */
[----:B-1----:R-:W-:-:S13]  /*1180*/  ISETP.GE.AND P0, PT, R9, UR6, PT ;  /* 0x0000000609007c0c */ /* 0x002fda000bf06270 */
[----:B------:R-:W-:Y:S05]  /*1190*/  @P0 BRA `(.L_x_78) ;  /* 0x0000000000c80947 */ /* 0x000fea0003800000 */
[----:B------:R-:W0:Y:S01]  /*11a0*/  LDC R2, c[0x0][0x3b0] ;  /* 0x0000ec00ff027b82 */ /* 0x000e220000000800 */
[----:B------:R-:W-:Y:S01]  /*11b0*/  ISETP.GT.AND P0, PT, R8, -0x1, PT ;  /* 0xffffffff0800780c */ /* 0x000fe20003f04270 */
[----:B0-----:R-:W-:-:S12]  /*11c0*/  IMAD R18, R9, R2, RZ ;  /* 0x0000000209127224 */ /* 0x001fd800078e02ff */
[----:B------:R-:W-:Y:S05]  /*11d0*/  @P0 BRA `(.L_x_79) ;  /* 0x0000000000580947 */ /* 0x000fea0003800000 */
[----:B------:R-:W0:Y:S01]  /*11e0*/  LDC.64 R8, c[0x0][0x3c8] ;  /* 0x0000f200ff087b82 */ /* 0x000e220000000a00 */
[----:B------:R-:W-:-:S05]  /*11f0*/  IADD3 R11, PT, PT, R18, R15, RZ ;  /* 0x0000000f120b7210 */ /* 0x000fca0007ffe0ff */
[----:B0-----:R-:W-:-:S04]  /*1200*/  IMAD.WIDE R8, R11, 0x4, R8 ;  /* 0x000000040b087825 */ /* 0x001fc800078e0208 */
[----:B------:R-:W-:Y:S01]  /*1210*/  VIADD R11, R15, 0x3 ;  /* 0x000000030f0b7836 */ /* 0x000fe20000000000 */
[----:B------:R0:W-:Y:S04]  /*1220*/  REDG.E.ADD.F32.FTZ.RN.STRONG.GPU desc[UR8][R8.64], R4 ;  /* 0x00000004080079a6 */ /* 0x0001e8000c12f308 */
[----:B------:R-:W-:-:S13]  /*1230*/  ISETP.GE.AND P0, PT, R11, R2, PT ;  /* 0x000000020b00720c */ /* 0x000fda0003f06270 */
[----:B0-----:R-:W-:Y:S05]  /*1240*/  @P0 BRA `(.L_x_80) ;  /* 0x0000000000100947 */ /* 0x001fea0003800000 */
[----:B------:R0:W-:Y:S04]  /*1250*/  REDG.E.ADD.F32.FTZ.RN.STRONG.GPU desc[UR8][R8.64+0x4], R5 ;  /* 0x00000405080079a6 */ /* 0x0001e8000c12f308 */
[----:B------:R0:W-:Y:S04]  /*1260*/  REDG.E.ADD.F32.FTZ.RN.STRONG.GPU desc[UR8][R8.64+0x8], R6 ;  /* 0x00000806080079a6 */ /* 0x0001e8000c12f308 */
[----:B------:R0:W-:Y:S01]  /*1270*/  REDG.E.ADD.F32.FTZ.RN.STRONG.GPU desc[UR8][R8.64+0xc], R7 ;  /* 0x00000c07080079a6 */ /* 0x0001e2000c12f308 */
[----:B------:R-:W-:Y:S05]  /*1280*/  BRA `(.L_x_78) ;  /* 0x00000000008c7947 */ /* 0x000fea0003800000 */
.L_x_80:
[----:B------:R-:W-:-:S04]  /*1290*/  IADD3 R7, PT, PT, R15, 0x2, RZ ;  /* 0x000000020f077810 */ /* 0x000fc80007ffe0ff */
[----:B------:R-:W-:-:S13]  /*12a0*/  ISETP.GE.AND P0, PT, R7, R2, PT ;  /* 0x000000020700720c */ /* 0x000fda0003f06270 */
[----:B------:R-:W-:Y:S05]  /*12b0*/  @P0 BRA `(.L_x_81) ;  /* 0x00000000000c0947 */ /* 0x000fea0003800000 */
[----:B------:R4:W-:Y:S04]  /*12c0*/  REDG.E.ADD.F32.FTZ.RN.STRONG.GPU desc[UR8][R8.64+0x4], R5 ;  /* 0x00000405080079a6 */ /* 0x0009e8000c12f308 */
[----:B------:R4:W-:Y:S01]  /*12d0*/  REDG.E.ADD.F32.FTZ.RN.STRONG.GPU desc[UR8][R8.64+0x8], R6 ;  /* 0x00000806080079a6 */ /* 0x0009e2000c12f308 */
[----:B------:R-:W-:Y:S05]  /*12e0*/  BRA `(.L_x_78) ;  /* 0x0000000000747947 */ /* 0x000fea0003800000 */
.L_x_81:
[----:B------:R-:W-:-:S04]  /*12f0*/  IADD3 R15, PT, PT, R15, 0x1, RZ ;  /* 0x000000010f0f7810 */ /* 0x000fc80007ffe0ff */
[----:B------:R-:W-:-:S13]  /*1300*/  ISETP.GE.AND P0, PT, R15, R2, PT ;  /* 0x000000020f00720c */ /* 0x000fda0003f06270 */
[----:B------:R-:W-:Y:S05]  /*1310*/  @P0 BRA `(.L_x_78) ;  /* 0x0000000000680947 */ /* 0x000fea0003800000 */
[----:B------:R3:W-:Y:S01]  /*1320*/  REDG.E.ADD.F32.FTZ.RN.STRONG.GPU desc[UR8][R8.64+0x4], R5 ;  /* 0x00000405080079a6 */ /* 0x0007e2000c12f308 */
[----:B------:R-:W-:Y:S05]  /*1330*/  BRA `(.L_x_78) ;  /* 0x0000000000607947 */ /* 0x000fea0003800000 */
.L_x_79:
[----:B------:R-:W-:-:S04]  /*1340*/  IADD3 R9, PT, PT, R15, 0x3, RZ ;  /* 0x000000030f097810 */ /* 0x000fc80007ffe0ff */
[----:B------:R-:W-:-:S13]  /*1350*/  ISETP.GE.AND P0, PT, R9, R2, PT ;  /* 0x000000020900720c */ /* 0x000fda0003f06270 */
[----:B------:R-:W0:Y:S02]  /*1360*/  @!P0 LDC.64 R8, c[0x0][0x3c8] ;  /* 0x0000f200ff088b82 */ /* 0x000e240000000a00 */
[----:B0-----:R-:W-:-:S04]  /*1370*/  @!P0 IMAD.WIDE R8, R18, 0x4, R8 ;  /* 0x0000000412088825 */ /* 0x001fc800078e0208 */
[----:B------:R-:W-:-:S05]  /*1380*/  @!P0 IMAD.WIDE.U32 R8, R14, 0x10, R8 ;  /* 0x000000100e088825 */ /* 0x000fca00078e0008 */
[----:B------:R0:W-:Y:S01]  /*1390*/  @!P0 STG.E.128 desc[UR8][R8.64], R4 ;  /* 0x0000000408008986 */ /* 0x0001e2000c101d08 */
[----:B------:R-:W-:Y:S05]  /*13a0*/  @!P0 BRA `(.L_x_78) ;  /* 0x0000000000448947 */ /* 0x000fea0003800000 */
[----:B0-----:R-:W-:-:S04]  /*13b0*/  IADD3 R7, PT, PT, R15, 0x2, RZ ;  /* 0x000000020f077810 */ /* 0x001fc80007ffe0ff */
[----:B------:R-:W-:-:S13]  /*13c0*/  ISETP.GE.AND P0, PT, R7, R2, PT ;  /* 0x000000020700720c */ /* 0x000fda0003f06270 */
[----:B------:R-:W0:Y:S01]  /*13d0*/  @!P0 LDC.64 R8, c[0x0][0x3c8] ;  /* 0x0000f200ff088b82 */ /* 0x000e220000000a00 */
[----:B------:R-:W-:-:S04]  /*13e0*/  @!P0 IMAD.IADD R7, R18, 0x1, R15 ;  /* 0x0000000112078824 */ /* 0x000fc800078e020f */
[----:B0-----:R-:W-:-:S05]  /*13f0*/  @!P0 IMAD.WIDE R8, R7, 0x4, R8 ;  /* 0x0000000407088825 */ /* 0x001fca00078e0208 */
[----:B------:R1:W-:Y:S04]  /*1400*/  @!P0 STG.E desc[UR8][R8.64+0x8], R6 ;  /* 0x0000080608008986 */ /* 0x0003e8000c101908 */
[----:B------:R1:W-:Y:S04]  /*1410*/  @!P0 STG.E desc[UR8][R8.64], R4 ;  /* 0x0000000408008986 */ /* 0x0003e8000c101908 */
[----:B------:R1:W-:Y:S01]  /*1420*/  @!P0 STG.E desc[UR8][R8.64+0x4], R5 ;  /* 0x0000040508008986 */ /* 0x0003e2000c101908 */
[----:B------:R-:W-:Y:S05]  /*1430*/  @!P0 BRA `(.L_x_78) ;  /* 0x0000000000208947 */ /* 0x000fea0003800000 */
[----:B-1----:R-:W0:Y:S01]  /*1440*/  LDC.64 R6, c[0x0][0x3c8] ;  /* 0x0000f200ff067b82 */ /* 0x002e220000000a00 */
[----:B------:R-:W-:Y:S02]  /*1450*/  IADD3 R9, PT, PT, R15, 0x1, RZ ;  /* 0x000000010f097810 */ /* 0x000fe40007ffe0ff */
[----:B------:R-:W-:Y:S02]  /*1460*/  IADD3 R15, PT, PT, R18, R15, RZ ;  /* 0x0000000f120f7210 */ /* 0x000fe40007ffe0ff */
[----:B------:R-:W-:-:S03]  /*1470*/  ISETP.GE.AND P0, PT, R9, R2, PT ;  /* 0x000000020900720c */ /* 0x000fc60003f06270 */
[----:B0-----:R-:W-:-:S10]  /*1480*/  IMAD.WIDE R6, R15, 0x4, R6 ;  /* 0x000000040f067825 */ /* 0x001fd400078e0206 */
[----:B------:R2:W-:Y:S04]  /*1490*/  @!P0 STG.E desc[UR8][R6.64], R4 ;  /* 0x0000000406008986 */ /* 0x0005e8000c101908 */
[----:B------:R2:W-:Y:S04]  /*14a0*/  @!P0 STG.E desc[UR8][R6.64+0x4], R5 ;  /* 0x0000040506008986 */ /* 0x0005e8000c101908 */
[----:B------:R2:W-:Y:S02]  /*14b0*/  @P0 STG.E desc[UR8][R6.64], R4 ;  /* 0x0000000406000986 */ /* 0x0005e4000c101908 */
.L_x_78:
[----:B------:R-:W-:Y:S05]  /*14c0*/  BSYNC.RECONVERGENT B1 ;  /* 0x0000000000017941 */ /* 0x000fea0003800200 */
.L_x_77:
[----:B------:R-:W5:Y:S01]  /*14d0*/  LDCU UR6, c[0x0][0x3b0] ;  /* 0x00007600ff0677ac */ /* 0x000f620008000800 */
[----:B------:R-:W-:-:S04]  /*14e0*/  IADD3 R14, PT, PT, R14, 0x20, RZ ;  /* 0x000000200e0e7810 */ /* 0x000fc80007ffe0ff */
[----:B------:R-:W-:Y:S01]  /*14f0*/  SHF.L.U32 R15, R14, 0x2, RZ ;  /* 0x000000020e0f7819 */ /* 0x000fe200000006ff */
[----:B-----5:R-:W-:-:S05]  /*1500*/  IMAD.U32 R2, RZ, RZ, UR6 ;  /* 0x00000006ff027e24 */ /* 0x020fca000f8e00ff */
[----:B------:R-:W-:-:S13]  /*1510*/  ISETP.GE.AND P0, PT, R15, R2, PT ;  /* 0x000000020f00720c */ /* 0x000fda0003f06270 */
[----:B------:R-:W-:Y:S05]  /*1520*/  @!P0 BRA `(.L_x_82) ;  /* 0xffffffec00e08947 */ /* 0x000fea000383ffff */
[----:B------:R-:W-:Y:S05]  /*1530*/  BSYNC.RECONVERGENT B4 ;  /* 0x0000000000047941 */ /* 0x000fea0003800200 */
.L_x_46:
[----:B------:R-:W5:Y:S01]  /*1540*/  S2UR UR7, SR_CgaCtaId ;  /* 0x00000000000779c3 */ /* 0x000f620000008800 */
[----:B------:R-:W-:Y:S01]  /*1550*/  UMOV UR6, 0x400 ;  /* 0x0000040000067882 */ /* 0x000fe20000000000 */
[----:B------:R-:W-:-:S04]  /*1560*/  SHF.R.U32.HI R10, RZ, 0x3, R10 ;  /* 0x00000003ff0a7819 */ /* 0x000fc8000001160a */
[----:B------:R-:W-:Y:S01]  /*1570*/  LOP3.LUT R10, R10, 0x7c, RZ, 0xc0, !PT ;  /* 0x0000007c0a0a7812 */ /* 0x000fe200078ec0ff */
[----:B-----5:R-:W-:-:S09]  /*1580*/  ULEA UR6, UR7, UR6, 0x18 ;  /* 0x0000000607067291 */ /* 0x020fd2000f8ec0ff */
[----:B------:R0:W0:Y:S03]  /*1590*/  LDS R12, [R10+UR6] ;  /* 0x000000060a0c7984 */ /* 0x0000260008000800 */
.L_x_45:
[----:B------:R-:W-:Y:S05]  /*15a0*/  BSYNC.RECONVERGENT B5 ;  /* 0x0000000000057941 */ /* 0x000fea0003800200 */
.L_x_44:
[----:B01234-:R-:W0:Y:S01]  /*15b0*/  S2R R5, SR_TID.X ;  /* 0x0000000000057919 */ /* 0x01fe220000002100 */
[----:B------:R-:W1:Y:S01]  /*15c0*/  LDCU.64 UR6, c[0x0][0x380] ;  /* 0x00007000ff0677ac */ /* 0x000e620008000a00 */
[----:B------:R-:W2:Y:S01]  /*15d0*/  LDC.64 R6, c[0x0][0x380] ;  /* 0x0000e000ff067b82 */ /* 0x000ea20000000a00 */
[----:B------:R-:W-:-:S05]  /*15e0*/  IMAD R3, R12, 0x9, RZ ;  /* 0x000000090c037824 */ /* 0x000fca00078e02ff */
[C---:B------:R-:W-:Y:S02]  /*15f0*/  IADD3 R4, P0, PT, R0.reuse, R3, RZ ;  /* 0x0000000300047210 */ /* 0x040fe40007f1e0ff */
[----:B------:R-:W-:Y:S02]  /*1600*/  IADD3 R9, PT, PT, R0, 0x5, R3 ;  /* 0x0000000500097810 */ /* 0x000fe40007ffe003 */
[----:B------:R-:W-:Y:S02]  /*1610*/  LEA.HI.X.SX32 R3, R3, RZ, 0x1, P0 ;  /* 0x000000ff03037211 */ /* 0x000fe400000f0eff */
[----:B-1----:R-:W-:-:S04]  /*1620*/  LEA R10, P0, R4, UR6, 0x2 ;  /* 0x00000006040a7c11 */ /* 0x002fc8000f8010ff */
[----:B------:R-:W-:Y:S01]  /*1630*/  LEA.HI.X R11, R4, UR7, R3, 0x2, P0 ;  /* 0x00000007040b7c11 */ /* 0x000fe200080f1403 */
[----:B--2---:R-:W-:Y:S01]  /*1640*/  IMAD.WIDE R8, R9, 0x4, R6 ;  /* 0x0000000409087825 */ /* 0x004fe200078e0206 */
[----:B0-----:R-:W-:-:S04]  /*1650*/  LOP3.LUT R17, R5, 0x7, RZ, 0xc0, !PT ;  /* 0x0000000705117812 */ /* 0x001fc800078ec0ff */
[----:B------:R-:W-:-:S04]  /*1660*/  SHF.L.U32 R20, R17, 0x2, RZ ;  /* 0x0000000211147819 */ /* 0x000fc800000006ff */
[----:B------:R-:W-:Y:S02]  /*1670*/  ISETP.GE.AND P1, PT, R20, R2, PT ;  /* 0x000000021400720c */ /* 0x000fe40003f26270 */
[----:B------:R-:W-:-:S11]  /*1680*/  MOV R2, R16 ;  /* 0x0000001000027202 */ /* 0x000fd60000000f00 */
[----:B------:R-:W-:Y:S05]  /*1690*/  @P1 BRA `(.L_x_43) ;  /* 0x0000001000341947 */ /* 0x000fea0003800000 */
[----:B------:R-:W2:Y:S04]  /*16a0*/  LDG.E R7, desc[UR8][R10.64+0x10] ;  /* 0x000010080a077981 */ /* 0x000ea8000c1e1900 */
[----:B------:R-:W2:Y:S01]  /*16b0*/  LDG.E R8, desc[UR8][R8.64] ;  /* 0x0000000808087981 */ /* 0x000ea2000c1e1900 */
[----:B------:R-:W-:Y:S01]  /*16c0*/  BSSY.RECONVERGENT B4, `(.L_x_83) ;  /* 0x0000109000047945 */ /* 0x000fe20003800200 */
[CC--:B--2---:R-:W-:Y:S02]  /*16d0*/  IADD3 R6, PT, PT, -R7.reuse, R8.reuse, RZ ;  /* 0x0000000807067210 */ /* 0x0c4fe40007ffe1ff */
[----:B------:R-:W-:Y:S02]  /*16e0*/  IADD3 R4, PT, PT, R7, -R8, RZ ;  /* 0x8000000807047210 */ /* 0x000fe40007ffe0ff */
[----:B------:R-:W-:-:S07]  /*16f0*/  LOP3.LUT R3, R6, 0x7ffffffc, RZ, 0xc0, !PT ;  /* 0x7ffffffc06037812 */ /* 0x000fce00078ec0ff */
.L_x_123:
        /* <DEDUP_REMOVED lines=8> */
[----:B------:R-:W-:Y:S02]  /*1780*/  HFMA2 R12, -RZ, RZ, 0, 0 ;  /* 0x00000000ff0c7431 */ /* 0x000fe400000001ff */
[C---:B------:R-:W-:Y:S01]  /*1790*/  VIADD R9, R20.reuse, 0x3 ;  /* 0x0000000314097836 */ /* 0x040fe20000000000 */
[C---:B------:R-:W-:Y:S02]  /*17a0*/  IADD3 R2, PT, PT, R20.reuse, 0x2, RZ ;  /* 0x0000000214027810 */ /* 0x040fe40007ffe0ff */
[----:B------:R-:W-:Y:S02]  /*17b0*/  CS2R R18, SRZ ;  /* 0x0000000000127805 */ /* 0x000fe4000001ff00 */
[----:B------:R-:W-:Y:S01]  /*17c0*/  IADD3 R0, PT, PT, R20, 0x1, RZ ;  /* 0x0000000114007810 */ /* 0x000fe20007ffe0ff */
[----:B------:R-:W-:Y:S01]  /*17d0*/  IMAD.MOV.U32 R8, RZ, RZ, RZ ;  /* 0x000000ffff087224 */ /* 0x000fe200078e00ff */
[----:B------:R-:W-:Y:S01]  /*17e0*/  MOV R24, RZ ;  /* 0x000000ff00187202 */ /* 0x000fe20000000f00 */
[----:B0-----:R-:W-:Y:S01]  /*17f0*/  IMAD.WIDE.U32 R26, R17, 0x10, R26 ;  /* 0x00000010111a7825 */ /* 0x001fe200078e001a */
[----:B------:R-:W-:Y:S06]  /*1800*/  @P0 BRA `(.L_x_87) ;  /* 0x0000000400880947 */ /* 0x000fec0003800000 */
[----:B------:R-:W0:Y:S01]  /*1810*/  LDCU UR6, c[0x0][0x3b0] ;  /* 0x00007600ff0677ac */ /* 0x000e220008000800 */
[----:B------:R-:W-:Y:S01]  /*1820*/  BSSY.RECONVERGENT B1, `(.L_x_88) ;  /* 0x000005f000017945 */ /* 0x000fe20003800200 */
[----:B------:R-:W-:Y:S02]  /*1830*/  MOV R18, RZ ;  /* 0x000000ff00127202 */ /* 0x000fe40000000f00 */
[----:B------:R-:W-:Y:S02]  /*1840*/  MOV R23, RZ ;  /* 0x000000ff00177202 */ /* 0x000fe40000000f00 */
[----:B0-----:R-:W-:-:S13]  /*1850*/  ISETP.GE.AND P0, PT, R9, UR6, PT ;  /* 0x0000000609007c0c */ /* 0x001fda000bf06270 */
.L_x_105:
        /* <DEDUP_REMOVED lines=11> */
[----:B------:R-:W-:Y:S01]  /*1910*/  ISETP.NE.AND P1, PT, R23, R3, PT ;  /* 0x000000031700720c */ /* 0x000fe20003f25270 */
        /* <DEDUP_REMOVED lines=8> */
.L_x_91:
[C---:B------:R-:W-:Y:S01]  /*19a0*/  FFMA R24, R11.reuse, R13, R24 ;  /* 0x0000000d0b187223 */ /* 0x040fe20000000018 */
[----:B------:R-:W-:Y:S01]  /*19b0*/  FFMA R19, R11, R14, R19 ;  /* 0x0000000e0b137223 */ /* 0x000fe20000000013 */
[----:B------:R-:W-:Y:S06]  /*19c0*/  BRA `(.L_x_92) ;  /* 0x00000000000c7947 */ /* 0x000fec0003800000 */
.L_x_90:
[C---:B------:R-:W-:Y:S01]  /*19d0*/  FFMA R24, R11.reuse, R13, R24 ;  /* 0x0000000d0b187223 */ /* 0x040fe20000000018 */
[C---:B------:R-:W-:Y:S01]  /*19e0*/  FFMA R19, R11.reuse, R14, R19 ;  /* 0x0000000e0b137223 */ /* 0x040fe20000000013 */
[----:B------:R-:W-:-:S07]  /*19f0*/  FFMA R18, R11, R15, R18 ;  /* 0x0000000f0b127223 */ /* 0x000fce0000000012 */
.L_x_92:
[----:B------:R-:W-:Y:S05]  /*1a00*/  BSYNC.RECONVERGENT B5 ;  /* 0x0000000000057941 */ /* 0x000fea0003800200 */
.L_x_89:
        /* <DEDUP_REMOVED lines=14> */
.L_x_95:
[C---:B------:R-:W-:Y:S01]  /*1af0*/  FFMA R24, R13.reuse, R9, R24 ;  /* 0x000000090d187223 */ /* 0x040fe20000000018 */
[----:B------:R-:W-:Y:S01]  /*1b00*/  FFMA R19, R13, R10, R19 ;  /* 0x0000000a0d137223 */ /* 0x000fe20000000013 */
[----:B------:R-:W-:Y:S06]  /*1b10*/  BRA `(.L_x_96) ;  /* 0x00000000000c7947 */ /* 0x000fec0003800000 */
.L_x_94:
[C---:B------:R-:W-:Y:S01]  /*1b20*/  FFMA R24, R13.reuse, R9, R24 ;  /* 0x000000090d187223 */ /* 0x040fe20000000018 */
[C---:B------:R-:W-:Y:S01]  /*1b30*/  FFMA R19, R13.reuse, R10, R19 ;  /* 0x0000000a0d137223 */ /* 0x040fe20000000013 */
[----:B------:R-:W-:-:S07]  /*1b40*/  FFMA R18, R13, R11, R18 ;  /* 0x0000000b0d127223 */ /* 0x000fce0000000012 */
.L_x_96:
[----:B------:R-:W-:Y:S05]  /*1b50*/  BSYNC.RECONVERGENT B5 ;  /* 0x0000000000057941 */ /* 0x000fea0003800200 */
.L_x_93:
        /* <DEDUP_REMOVED lines=14> */
.L_x_99:
[C---:B------:R-:W-:Y:S01]  /*1c40*/  FFMA R24, R13.reuse, R9, R24 ;  /* 0x000000090d187223 */ /* 0x040fe20000000018 */
[----:B------:R-:W-:Y:S01]  /*1c50*/  FFMA R19, R13, R10, R19 ;  /* 0x0000000a0d137223 */ /* 0x000fe20000000013 */
[----:B------:R-:W-:Y:S06]  /*1c60*/  BRA `(.L_x_100) ;  /* 0x00000000000c7947 */ /* 0x000fec0003800000 */
.L_x_98:
[C---:B------:R-:W-:Y:S01]  /*1c70*/  FFMA R24, R13.reuse, R9, R24 ;  /* 0x000000090d187223 */ /* 0x040fe20000000018 */
[C---:B------:R-:W-:Y:S01]  /*1c80*/  FFMA R19, R13.reuse, R10, R19 ;  /* 0x0000000a0d137223 */ /* 0x040fe20000000013 */
[----:B------:R-:W-:-:S07]  /*1c90*/  FFMA R18, R13, R11, R18 ;  /* 0x0000000b0d127223 */ /* 0x000fce0000000012 */
.L_x_100:
[----:B------:R-:W-:Y:S05]  /*1ca0*/  BSYNC.RECONVERGENT B5 ;  /* 0x0000000000057941 */ /* 0x000fea0003800200 */
.L_x_97:
        /* <DEDUP_REMOVED lines=14> */
.L_x_103:
[C---:B------:R-:W-:Y:S01]  /*1d90*/  FFMA R24, R13.reuse, R9, R24 ;  /* 0x000000090d187223 */ /* 0x040fe20000000018 */
[----:B------:R-:W-:Y:S01]  /*1da0*/  FFMA R19, R13, R10, R19 ;  /* 0x0000000a0d137223 */ /* 0x000fe20000000013 */
[----:B------:R-:W-:Y:S06]  /*1db0*/  BRA `(.L_x_104) ;  /* 0x00000000000c7947 */ /* 0x000fec0003800000 */
.L_x_102:
[C---:B------:R-:W-:Y:S01]  /*1dc0*/  FFMA R24, R13.reuse, R9, R24 ;  /* 0x000000090d187223 */ /* 0x040fe20000000018 */
[C---:B------:R-:W-:Y:S01]  /*1dd0*/  FFMA R19, R13.reuse, R10, R19 ;  /* 0x0000000a0d137223 */ /* 0x040fe20000000013 */
[----:B------:R-:W-:-:S07]  /*1de0*/  FFMA R18, R13, R11, R18 ;  /* 0x0000000b0d127223 */ /* 0x000fce0000000012 */
.L_x_104:
[----:B------:R-:W-:Y:S05]  /*1df0*/  BSYNC.RECONVERGENT B5 ;  /* 0x0000000000057941 */ /* 0x000fea0003800200 */
.L_x_101:
[----:B------:R-:W-:Y:S05]  /*1e00*/  @P1 BRA `(.L_x_105) ;  /* 0xfffffff800941947 */ /* 0x000fea000383ffff */
[----:B------:R-:W-:Y:S05]  /*1e10*/  BSYNC.RECONVERGENT B1 ;  /* 0x0000000000017941 */ /* 0x000fea0003800200 */
.L_x_88:
[----:B------:R-:W-:-:S07]  /*1e20*/  IMAD.MOV.U32 R12, RZ, RZ, R3 ;  /* 0x000000ffff0c7224 */ /* 0x000fce00078e0003 */
.L_x_87:
[----:B------:R-:W-:Y:S05]  /*1e30*/  BSYNC.RECONVERGENT B2 ;  /* 0x0000000000027941 */ /* 0x000fea0003800200 */
.L_x_86:
[----:B------:R-:W-:Y:S02]  /*1e40*/  LOP3.LUT P0, RZ, R6, 0x3, RZ, 0xc0, !PT ;  /* 0x0000000306ff7812 */ /* 0x000fe4000780c0ff */
[----:B------:R-:W-:Y:S02]  /*1e50*/  MOV R9, R24 ;  /* 0x0000001800097202 */ /* 0x000fe40000000f00 */
[----:B------:R-:W-:Y:S02]  /*1e60*/  MOV R10, R19 ;  /* 0x00000013000a7202 */ /* 0x000fe40000000f00 */
[----:B------:R-:W-:-:S07]  /*1e70*/  MOV R11, R18 ;  /* 0x00000012000b7202 */ /* 0x000fce0000000f00 */
[----:B------:R-:W-:Y:S05]  /*1e80*/  @!P0 BRA `(.L_x_85) ;  /* 0x0000000400208947 */ /* 0x000fea0003800000 */
[----:B------:R-:W0:Y:S01]  /*1e90*/  LDC.64 R24, c[0x0][0x388] ;  /* 0x0000e200ff187b82 */ /* 0x000e220000000a00 */
[----:B------:R-:W-:-:S07]  /*1ea0*/  IADD3 R13, PT, PT, R7, R12, RZ ;  /* 0x0000000c070d7210 */ /* 0x000fce0007ffe0ff */
[----:B------:R-:W1:Y:S01]  /*1eb0*/  LDC R22, c[0x0][0x3b0] ;  /* 0x0000ec00ff167b82 */ /* 0x000e620000000800 */
[----:B0-----:R-:W-:-:S05]  /*1ec0*/  IMAD.WIDE R24, R13, 0x8, R24 ;  /* 0x000000080d187825 */ /* 0x001fca00078e0218 */
[----:B------:R-:W2:Y:S01]  /*1ed0*/  LDG.E.64 R18, desc[UR8][R24.64] ;  /* 0x0000000818127981 */ /* 0x000ea2000c1e1b00 */
[----:B------:R-:W-:-:S05]  /*1ee0*/  VIADD R15, R20, 0x3 ;  /* 0x00000003140f7836 */ /* 0x000fca0000000000 */
[-C--:B-1----:R-:W-:Y:S01]  /*1ef0*/  ISETP.GE.AND P0, PT, R15, R22.reuse, PT ;  /* 0x000000160f00720c */ /* 0x082fe20003f06270 */
        /* <DEDUP_REMOVED lines=13> */
.L_x_108:
[C---:B------:R-:W-:Y:S01]  /*1fd0*/  FFMA R9, R19.reuse, R13, R9 ;  /* 0x0000000d13097223 */ /* 0x040fe20000000009 */
[----:B------:R-:W-:Y:S01]  /*1fe0*/  FFMA R10, R19, R14, R10 ;  /* 0x0000000e130a7223 */ /* 0x000fe2000000000a */
[----:B------:R-:W-:Y:S06]  /*1ff0*/  BRA `(.L_x_109) ;  /* 0x00000000000c7947 */ /* 0x000fec0003800000 */
.L_x_107:
[C---:B------:R-:W-:Y:S01]  /*2000*/  FFMA R9, R19.reuse, R13, R9 ;  /* 0x0000000d13097223 */ /* 0x040fe20000000009 */
[C---:B------:R-:W-:Y:S01]  /*2010*/  FFMA R10, R19.reuse, R14, R10 ;  /* 0x0000000e130a7223 */ /* 0x040fe2000000000a */
[----:B------:R-:W-:-:S07]  /*2020*/  FFMA R11, R19, R15, R11 ;  /* 0x0000000f130b7223 */ /* 0x000fce000000000b */
.L_x_109:
[----:B------:R-:W-:Y:S05]  /*2030*/  BSYNC.RECONVERGENT B1 ;  /* 0x0000000000017941 */ /* 0x000fea0003800200 */
.L_x_106:
        /* <DEDUP_REMOVED lines=17> */
.L_x_112:
[C---:B------:R-:W-:Y:S01]  /*2150*/  FFMA R9, R19.reuse, R13, R9 ;  /* 0x0000000d13097223 */ /* 0x040fe20000000009 */
[----:B------:R-:W-:Y:S01]  /*2160*/  FFMA R10, R19, R14, R10 ;  /* 0x0000000e130a7223 */ /* 0x000fe2000000000a */
[----:B------:R-:W-:Y:S06]  /*2170*/  BRA `(.L_x_113) ;  /* 0x00000000000c7947 */ /* 0x000fec0003800000 */
.L_x_111:
[C---:B------:R-:W-:Y:S01]  /*2180*/  FFMA R9, R19.reuse, R13, R9 ;  /* 0x0000000d13097223 */ /* 0x040fe20000000009 */
[C---:B------:R-:W-:Y:S01]  /*2190*/  FFMA R10, R19.reuse, R14, R10 ;  /* 0x0000000e130a7223 */ /* 0x040fe2000000000a */
[----:B------:R-:W-:-:S07]  /*21a0*/  FFMA R11, R19, R15, R11 ;  /* 0x0000000f130b7223 */ /* 0x000fce000000000b */
.L_x_113:
[----:B------:R-:W-:Y:S05]  /*21b0*/  BSYNC.RECONVERGENT B1 ;  /* 0x0000000000017941 */ /* 0x000fea0003800200 */
.L_x_110:
        /* <DEDUP_REMOVED lines=15> */
.L_x_115:
[C---:B------:R-:W-:Y:S01]  /*22b0*/  FFMA R9, R19.reuse, R13, R9 ;  /* 0x0000000d13097223 */ /* 0x040fe20000000009 */
[----:B------:R-:W-:Y:S01]  /*22c0*/  FFMA R10, R19, R14, R10 ;  /* 0x0000000e130a7223 */ /* 0x000fe2000000000a */
[----:B------:R-:W-:Y:S06]  /*22d0*/  BRA `(.L_x_85) ;  /* 0x00000000000c7947 */ /* 0x000fec0003800000 */
.L_x_114:
[C---:B------:R-:W-:Y:S01]  /*22e0*/  FFMA R9, R19.reuse, R13, R9 ;  /* 0x0000000d13097223 */ /* 0x040fe20000000009 */
[C---:B------:R-:W-:Y:S01]  /*22f0*/  FFMA R10, R19.reuse, R14, R10 ;  /* 0x0000000e130a7223 */ /* 0x040fe2000000000a */
[----:B------:R-:W-:-:S07]  /*2300*/  FFMA R11, R19, R15, R11 ;  /* 0x0000000f130b7223 */ /* 0x000fce000000000b */
.L_x_85:
[----:B------:R-:W-:Y:S05]  /*2310*/  BSYNC.RECONVERGENT B3 ;  /* 0x0000000000037941 */ /* 0x000fea0003800200 */
.L_x_84:
[----:B------:R-:W-:Y:S01]  /*2320*/  LOP3.LUT R0, R5, 0x1f, RZ, 0xc0, !PT ;  /* 0x0000001f05007812 */ /* 0x000fe200078ec0ff */
[----:B------:R-:W0:Y:S03]  /*2330*/  LDCU UR6, c[0x0][0x3a8] ;  /* 0x00007500ff0677ac */ /* 0x000e260008000800 */
[----:B------:R-:W-:-:S04]  /*2340*/  SHF.R.U32.HI R0, RZ, 0x3, R0 ;  /* 0x00000003ff007819 */ /* 0x000fc80000011600 */
[----:B------:R-:W-:-:S05]  /*2350*/  LEA R0, R0, R1, 0x2 ;  /* 0x0000000100007211 */ /* 0x000fca00078e10ff */
[----:B------:R-:W2:Y:S01]  /*2360*/  LDL R2, [R0+0x10] ;  /* 0x0000100000027983 */ /* 0x000ea20000100800 */
[----:B------:R-:W-:Y:S01]  /*2370*/  BSSY.RECONVERGENT B1, `(.L_x_116) ;  /* 0x0000038000017945 */ /* 0x000fe20003800200 */
[----:B--2---:R-:W-:-:S04]  /*2380*/  LOP3.LUT R13, R2, 0x7fffffff, RZ, 0xc0, !PT ;  /* 0x7fffffff020d7812 */ /* 0x004fc800078ec0ff */
[----:B0-----:R-:W-:-:S13]  /*2390*/  ISETP.GE.AND P0, PT, R13, UR6, PT ;  /* 0x000000060d007c0c */ /* 0x001fda000bf06270 */
[----:B------:R-:W-:Y:S05]  /*23a0*/  @P0 BRA `(.L_x_117) ;  /* 0x0000000000d00947 */ /* 0x000fea0003800000 */
[----:B------:R-:W0:Y:S01]  /*23b0*/  LDC R0, c[0x0][0x3b0] ;  /* 0x0000ec00ff007b82 */ /* 0x000e220000000800 */
[----:B------:R-:W-:Y:S01]  /*23c0*/  ISETP.GT.AND P0, PT, R2, -0x1, PT ;  /* 0xffffffff0200780c */ /* 0x000fe20003f04270 */
[----:B0-----:R-:W-:-:S12]  /*23d0*/  IMAD R15, R13, R0, RZ ;  /* 0x000000000d0f7224 */ /* 0x001fd800078e02ff */
[----:B------:R-:W-:Y:S05]  /*23e0*/  @P0 BRA `(.L_x_118) ;  /* 0x0000000000580947 */ /* 0x000fea0003800000 */
[----:B------:R-:W0:Y:S01]  /*23f0*/  LDC.64 R12, c[0x0][0x3c8] ;  /* 0x0000f200ff0c7b82 */ /* 0x000e220000000a00 */
[----:B------:R-:W-:-:S05]  /*2400*/  IADD3 R15, PT, PT, R15, R20, RZ ;  /* 0x000000140f0f7210 */ /* 0x000fca0007ffe0ff */
[----:B0-----:R-:W-:Y:S01]  /*2410*/  IMAD.WIDE R12, R15, 0x4, R12 ;  /* 0x000000040f0c7825 */ /* 0x001fe200078e020c */
[----:B------:R-:W-:-:S04]  /*2420*/  IADD3 R15, PT, PT, R20, 0x3, RZ ;  /* 0x00000003140f7810 */ /* 0x000fc80007ffe0ff */
[----:B------:R-:W-:Y:S01]  /*2430*/  ISETP.GE.AND P0, PT, R15, R0, PT ;  /* 0x000000000f00720c */ /* 0x000fe20003f06270 */
[----:B------:R0:W-:-:S12]  /*2440*/  REDG.E.ADD.F32.FTZ.RN.STRONG.GPU desc[UR8][R12.64], R8 ;  /* 0x000000080c0079a6 */ /* 0x0001d8000c12f308 */
[----:B0-----:R-:W-:Y:S05]  /*2450*/  @!P0 BRA `(.L_x_119) ;  /* 0x00000000002c8947 */ /* 0x001fea0003800000 */
[----:B------:R-:W-:-:S04]  /*2460*/  IADD3 R11, PT, PT, R20, 0x2, RZ ;  /* 0x00000002140b7810 */ /* 0x000fc80007ffe0ff */
[----:B------:R-:W-:-:S13]  /*2470*/  ISETP.GE.AND P0, PT, R11, R0, PT ;  /* 0x000000000b00720c */ /* 0x000fda0003f06270 */
[----:B------:R-:W-:Y:S05]  /*2480*/  @!P0 BRA `(.L_x_120) ;  /* 0x0000000000148947 */ /* 0x000fea0003800000 */
[----:B------:R-:W-:-:S05]  /*2490*/  VIADD R11, R20, 0x1 ;  /* 0x00000001140b7836 */ /* 0x000fca0000000000 */
[----:B------:R-:W-:-:S13]  /*24a0*/  ISETP.GE.AND P0, PT, R11, R0, PT ;  /* 0x000000000b00720c */ /* 0x000fda0003f06270 */
[----:B------:R-:W-:Y:S05]  /*24b0*/  @P0 BRA `(.L_x_117) ;  /* 0x00000000008c0947 */ /* 0x000fea0003800000 */
[----:B------:R0:W-:Y:S01]  /*24c0*/  REDG.E.ADD.F32.FTZ.RN.STRONG.GPU desc[UR8][R12.64+0x4], R9 ;  /* 0x000004090c0079a6 */ /* 0x0001e2000c12f308 */
[----:B------:R-:W-:Y:S05]  /*24d0*/  BRA `(.L_x_117) ;  /* 0x0000000000847947 */ /* 0x000fea0003800000 */
.L_x_120:
[----:B------:R1:W-:Y:S04]  /*24e0*/  REDG.E.ADD.F32.FTZ.RN.STRONG.GPU desc[UR8][R12.64+0x4], R9 ;  /* 0x000004090c0079a6 */ /* 0x0003e8000c12f308 */
[----:B------:R1:W-:Y:S01]  /*24f0*/  REDG.E.ADD.F32.FTZ.RN.STRONG.GPU desc[UR8][R12.64+0x8], R10 ;  /* 0x0000080a0c0079a6 */ /* 0x0003e2000c12f308 */
[----:B------:R-:W-:Y:S05]  /*2500*/  BRA `(.L_x_117) ;  /* 0x0000000000787947 */ /* 0x000fea0003800000 */
.L_x_119:
[----:B------:R2:W-:Y:S04]  /*2510*/  REDG.E.ADD.F32.FTZ.RN.STRONG.GPU desc[UR8][R12.64+0x4], R9 ;  /* 0x000004090c0079a6 */ /* 0x0005e8000c12f308 */
[----:B------:R2:W-:Y:S04]  /*2520*/  REDG.E.ADD.F32.FTZ.RN.STRONG.GPU desc[UR8][R12.64+0x8], R10 ;  /* 0x0000080a0c0079a6 */ /* 0x0005e8000c12f308 */
[----:B------:R2:W-:Y:S01]  /*2530*/  REDG.E.ADD.F32.FTZ.RN.STRONG.GPU desc[UR8][R12.64+0xc], R11 ;  /* 0x00000c0b0c0079a6 */ /* 0x0005e2000c12f308 */
[----:B------:R-:W-:Y:S05]  /*2540*/  BRA `(.L_x_117) ;  /* 0x0000000000687947 */ /* 0x000fea0003800000 */
.L_x_118:
[----:B------:R-:W-:-:S04]  /*2550*/  IADD3 R13, PT, PT, R20, 0x3, RZ ;  /* 0x00000003140d7810 */ /* 0x000fc80007ffe0ff */
[----:B------:R-:W-:-:S13]  /*2560*/  ISETP.GE.AND P0, PT, R13, R0, PT ;  /* 0x000000000d00720c */ /* 0x000fda0003f06270 */
[----:B------:R-:W-:Y:S05]  /*2570*/  @!P0 BRA `(.L_x_121) ;  /* 0x00000000004c8947 */ /* 0x000fea0003800000 */
[----:B------:R-:W-:-:S04]  /*2580*/  IADD3 R11, PT, PT, R20, 0x2, RZ ;  /* 0x00000002140b7810 */ /* 0x000fc80007ffe0ff */
[----:B------:R-:W-:-:S13]  /*2590*/  ISETP.GE.AND P0, PT, R11, R0, PT ;  /* 0x000000000b00720c */ /* 0x000fda0003f06270 */
[----:B------:R-:W-:Y:S05]  /*25a0*/  @!P0 BRA `(.L_x_122) ;  /* 0x0000000000248947 */ /* 0x000fea0003800000 */
[----:B------:R-:W0:Y:S01]  /*25b0*/  LDC.64 R10, c[0x0][0x3c8] ;  /* 0x0000f200ff0a7b82 */ /* 0x000e220000000a00 */
[----:B------:R-:W-:Y:S02]  /*25c0*/  IADD3 R13, PT, PT, R20, 0x1, RZ ;  /* 0x00000001140d7810 */ /* 0x000fe40007ffe0ff */
[----:B------:R-:W-:Y:S02]  /*25d0*/  IADD3 R15, PT, PT, R15, R20, RZ ;  /* 0x000000140f0f7210 */ /* 0x000fe40007ffe0ff */
[----:B------:R-:W-:-:S03]  /*25e0*/  ISETP.GE.AND P0, PT, R13, R0, PT ;  /* 0x000000000d00720c */ /* 0x000fc60003f06270 */
[----:B0-----:R-:W-:-:S10]  /*25f0*/  IMAD.WIDE R10, R15, 0x4, R10 ;  /* 0x000000040f0a7825 */ /* 0x001fd400078e020a */
[----:B------:R0:W-:Y:S04]  /*2600*/  @P0 STG.E desc[UR8][R10.64], R8 ;  /* 0x000000080a000986 */ /* 0x0001e8000c101908 */
[----:B------:R0:W-:Y:S04]  /*2610*/  @!P0 STG.E desc[UR8][R10.64+0x4], R9 ;  /* 0x000004090a008986 */ /* 0x0001e8000c101908 */
[----:B------:R0:W-:Y:S01]  /*2620*/  @!P0 STG.E desc[UR8][R10.64], R8 ;  /* 0x000000080a008986 */ /* 0x0001e2000c101908 */
[----:B------:R-:W-:Y:S05]  /*2630*/  BRA `(.L_x_117) ;  /* 0x00000000002c7947 */ /* 0x000fea0003800000 */
.L_x_122:
[----:B------:R-:W0:Y:S01]  /*2640*/  LDC.64 R12, c[0x0][0x3c8] ;  /* 0x0000f200ff0c7b82 */ /* 0x000e220000000a00 */
[----:B------:R-:W-:-:S05]  /*2650*/  IADD3 R15, PT, PT, R15, R20, RZ ;  /* 0x000000140f0f7210 */ /* 0x000fca0007ffe0ff */
[----:B0-----:R-:W-:-:S05]  /*2660*/  IMAD.WIDE R12, R15, 0x4, R12 ;  /* 0x000000040f0c7825 */ /* 0x001fca00078e020c */
[----:B------:R4:W-:Y:S04]  /*2670*/  STG.E desc[UR8][R12.64], R8 ;  /* 0x000000080c007986 */ /* 0x0009e8000c101908 */
[----:B------:R4:W-:Y:S04]  /*2680*/  STG.E desc[UR8][R12.64+0x4], R9 ;  /* 0x000004090c007986 */ /* 0x0009e8000c101908 */
[----:B------:R4:W-:Y:S01]  /*2690*/  STG.E desc[UR8][R12.64+0x8], R10 ;  /* 0x0000080a0c007986 */ /* 0x0009e2000c101908 */
[----:B------:R-:W-:Y:S05]  /*26a0*/  BRA `(.L_x_117) ;  /* 0x0000000000107947 */ /* 0x000fea0003800000 */
.L_x_121:
[----:B------:R-:W0:Y:S02]  /*26b0*/  LDC.64 R12, c[0x0][0x3c8] ;  /* 0x0000f200ff0c7b82 */ /* 0x000e240000000a00 */
[----:B0-----:R-:W-:-:S04]  /*26c0*/  IMAD.WIDE R12, R15, 0x4, R12 ;  /* 0x000000040f0c7825 */ /* 0x001fc800078e020c */
[----:B------:R-:W-:-:S05]  /*26d0*/  IMAD.WIDE.U32 R12, R17, 0x10, R12 ;  /* 0x00000010110c7825 */ /* 0x000fca00078e000c */
[----:B------:R3:W-:Y:S02]  /*26e0*/  STG.E.128 desc[UR8][R12.64], R8 ;  /* 0x000000080c007986 */ /* 0x0007e4000c101d08 */
.L_x_117:
[----:B------:R-:W-:Y:S05]  /*26f0*/  BSYNC.RECONVERGENT B1 ;  /* 0x0000000000017941 */ /* 0x000fea0003800200 */
.L_x_116:
[----:B------:R-:W5:Y:S01]  /*2700*/  LDCU UR6, c[0x0][0x3b0] ;  /* 0x00007600ff0677ac */ /* 0x000f620008000800 */
[----:B------:R-:W-:-:S05]  /*2710*/  VIADD R17, R17, 0x20 ;  /* 0x0000002011117836 */ /* 0x000fca0000000000 */
[----:B------:R-:W-:-:S04]  /*2720*/  SHF.L.U32 R20, R17, 0x2, RZ ;  /* 0x0000000211147819 */ /* 0x000fc800000006ff */
[----:B-----5:R-:W-:-:S13]  /*2730*/  ISETP.GE.AND P0, PT, R20, UR6, PT ;  /* 0x0000000614007c0c */ /* 0x020fda000bf06270 */
[----:B------:R-:W-:Y:S05]  /*2740*/  @!P0 BRA `(.L_x_123) ;  /* 0xffffffec00ec8947 */ /* 0x000fea000383ffff */
[----:B------:R-:W-:Y:S05]  /*2750*/  BSYNC.RECONVERGENT B4 ;  /* 0x0000000000047941 */ /* 0x000fea0003800200 */
.L_x_83:
[----:B------:R-:W-:-:S07]  /*2760*/  MOV R2, R16 ;  /* 0x0000001000027202 */ /* 0x000fce0000000f00 */
.L_x_43:
[----:B------:R-:W-:Y:S05]  /*2770*/  BSYNC.RECONVERGENT B0 ;  /* 0x0000000000007941 */ /* 0x000fea0003800200 */
.L_x_42:
[----:B------:R-:W-:Y:S05]  /*2780*/  BRA `(.L_x_124) ;  /* 0xffffffd800447947 */ /* 0x000fea000383ffff */
.L_x_41:
[----:B------:R-:W-:Y:S01]  /*2790*/  BSSY B0, `(.L_x_125) ;  /* 0x0000005000007945 */ /* 0x000fe20003800000 */
[----:B0-----:R-:W-:-:S07]  /*27a0*/  MOV R3, 0xffffffff ;  /* 0xffffffff00037802 */ /* 0x001fce0000000f00 */
[----:B-----5:R-:W-:Y:S05]  /*27b0*/  WARPSYNC.COLLECTIVE R3, `(.L_x_126) ;  /* 0x0000000003087348 */ /* 0x020fea0003c00000 */
[----:B------:R-:W-:Y:S01]  /*27c0*/  NOP ;  /* 0x0000000000007918 */ /* 0x000fe20000000000 */
[----:B-----5:R-:W-:Y:S05]  /*27d0*/  ENDCOLLECTIVE ;  /* 0x000000000000791b */ /* 0x020fea0003800000 */
.L_x_126:
[----:B------:R-:W-:Y:S05]  /*27e0*/  BSYNC B0 ;  /* 0x0000000000007941 */ /* 0x000fea0003800000 */
.L_x_125:
[----:B------:R-:W0:Y:S01]  /*27f0*/  LDCU UR6, c[0x0][0x3b4] ;  /* 0x00007680ff0677ac */ /* 0x000e220008000800 */
[----:B------:R-:W-:Y:S01]  /*2800*/  MOV R3, 0xffffffff ;  /* 0xffffffff00037802 */ /* 0x000fe20000000f00 */
[----:B------:R1:W-:Y:S02]  /*2810*/  @!P0 STS [R7], R4 ;  /* 0x0000000407008388 */ /* 0x0003e40000000800 */
[----:B01----:R-:W-:-:S07]  /*2820*/  MOV R2, UR6 ;  /* 0x0000000600027c02 */ /* 0x003fce0008000f00 */
[----:B------:R-:W-:Y:S05]  /*2830*/  WARPSYNC.COLLECTIVE R3, `(.L_x_127) ;  /* 0x0000000003087348 */ /* 0x000fea0003c00000 */
[----:B------:R-:W-:Y:S01]  /*2840*/  NOP ;  /* 0x0000000000007918 */ /* 0x000fe20000000000 */
[----:B------:R-:W-:Y:S05]  /*2850*/  ENDCOLLECTIVE ;  /* 0x000000000000791b */ /* 0x000fea0003800000 */
.L_x_127:
[----:B------:R-:W-:Y:S05]  /*2860*/  BRA `(.L_x_128) ;  /* 0xffffffd800747947 */ /* 0x000fea000383ffff */
.L_x_129:
        /* <DEDUP_REMOVED lines=9> */
.L_x_228:


//--------------------- .text.flexspmm_cuda_k16_vec4_v33 --------------------------
	.section	.text.flexspmm_cuda_k16_vec4_v33,"ax",@progbits
	.align	128
        .global         flexspmm_cuda_k16_vec4_v33
        .type           flexspmm_cuda_k16_vec4_v33,@function
        .size           flexspmm_cuda_k16_vec4_v33,(.L_x_229 - flexspmm_cuda_k16_vec4_v33)
        .other          flexspmm_cuda_k16_vec4_v33,@"STO_CUDA_ENTRY STV_DEFAULT"
flexspmm_cuda_k16_vec4_v33:
.text.flexspmm_cuda_k16_vec4_v33:
[----:B------:R-:W0:Y:S01]  /*0000*/  LDC R1, c[0x0][0x37c] ;  /* 0x0000df00ff017b82 */ /* 0x000e220000000800 */
[----:B------:R-:W1:Y:S07]  /*0010*/  S2R R0, SR_VIRTUALSMID ;  /* 0x0000000000007919 */ /* 0x000e6e0000004300 */
[----:B------:R-:W1:Y:S01]  /*0020*/  LDC.64 R20, c[0x0][0x398] ;  /* 0x0000e600ff147b82 */ /* 0x000e620000000a00 */
[----:B------:R-:W2:Y:S01]  /*0030*/  LDCU.64 UR6, c[0x0][0x358] ;  /* 0x00006b00ff0677ac */ /* 0x000ea20008000a00 */
[----:B0-----:R-:W-:Y:S01]  /*0040*/  IADD3 R1, PT, PT, R1, -0x20, RZ ;  /* 0xffffffe001017810 */ /* 0x001fe20007ffe0ff */
[----:B------:R-:W0:Y:S01]  /*0050*/  S2R R2, SR_TID.X ;  /* 0x0000000000027919 */ /* 0x000e220000002100 */
[----:B------:R-:W3:Y:S01]  /*0060*/  LDCU.64 UR4, c[0x0][0x388] ;  /* 0x00007100ff0477ac */ /* 0x000ee20008000a00 */
[----:B-1----:R-:W-:-:S06]  /*0070*/  IMAD.WIDE R20, R0, 0x4, R20 ;  /* 0x0000000400147825 */ /* 0x002fcc00078e0214 */
[----:B--2---:R1:W5:Y:S01]  /*0080*/  LDG.E R20, desc[UR6][R20.64] ;  /* 0x0000000614147981 */ /* 0x004362000c1e1900 */
[----:B0-----:R-:W-:Y:S01]  /*0090*/  LOP3.LUT R2, R2, 0x1f, RZ, 0xc0, !PT ;  /* 0x0000001f02027812 */ /* 0x001fe200078ec0ff */
[----:B---3--:R-:W-:-:S03]  /*00a0*/  UIADD3 UR4, UP0, UPT, UR4, 0x10, URZ ;  /* 0x0000001004047890 */ /* 0x008fc6000ff1e0ff */
[----:B------:R-:W-:Y:S01]  /*00b0*/  LOP3.LUT R2, R2, 0x1c, RZ, 0xc0, !PT ;  /* 0x0000001c02027812 */ /* 0x000fe200078ec0ff */
[----:B------:R-:W-:-:S03]  /*00c0*/  UIADD3.X UR5, UPT, UPT, URZ, UR5, URZ, UP0, !UPT ;  /* 0x00000005ff057290 */ /* 0x000fc600087fe4ff */
[----:B-1----:R-:W-:-:S09]  /*00d0*/  IADD3 R5, PT, PT, R1, R2, RZ ;  /* 0x0000000201057210 */ /* 0x002fd20007ffe0ff */
.L_x_172:
[----:B0-----:R-:W0:Y:S01]  /*00e0*/  S2R R3, SR_TID.X ;  /* 0x0000000000037919 */ /* 0x001e220000002100 */
[----:B------:R-:W-:Y:S01]  /*00f0*/  MOV R4, 0x400 ;  /* 0x0000040000047802 */ /* 0x000fe20000000f00 */
[----:B------:R-:W-:Y:S05]  /*0100*/  YIELD ;  /* 0x0000000000007946 */ /* 0x000fea0003800000 */
[----:B-1----:R-:W1:Y:S01]  /*0110*/  S2R R7, SR_CgaCtaId ;  /* 0x0000000000077919 */ /* 0x002e620000008800 */
[----:B------:R-:W-:Y:S01]  /*0120*/  BSSY.RECONVERGENT B0, `(.L_x_130) ;  /* 0x000000c000007945 */ /* 0x000fe20003800200 */
[----:B------:R-:W-:Y:S01]  /*0130*/  HFMA2 R6, -RZ, RZ, 0, 0 ;  /* 0x00000000ff067431 */ /* 0x000fe200000001ff */
[----:B0-----:R-:W-:-:S04]  /*0140*/  LOP3.LUT R2, R3, 0x1f, RZ, 0xc0, !PT ;  /* 0x0000001f03027812 */ /* 0x001fc800078ec0ff */
[----:B------:R-:W-:Y:S02]  /*0150*/  ISETP.NE.AND P0, PT, R2, RZ, PT ;  /* 0x000000ff0200720c */ /* 0x000fe40003f05270 */
[----:B-12---:R-:W-:Y:S02]  /*0160*/  LEA R11, R7, R4, 0x18 ;  /* 0x00000004070b7211 */ /* 0x006fe400078ec0ff */
[----:B------:R-:W-:-:S04]  /*0170*/  SHF.R.U32.HI R4, RZ, 0x3, R3 ;  /* 0x00000003ff047819 */ /* 0x000fc80000011603 */
[----:B------:R-:W-:-:S05]  /*0180*/  LOP3.LUT R8, R4, 0x7c, RZ, 0xc0, !PT ;  /* 0x0000007c04087812 */ /* 0x000fca00078ec0ff */
[----:B---34-:R-:W-:Y:S05]  /*0190*/  @P0 BRA `(.L_x_131) ;  /* 0x0000000000100947 */ /* 0x018fea0003800000 */
[----:B------:R-:W0:Y:S01]  /*01a0*/  LDC.64 R6, c[0x0][0x3a0] ;  /* 0x0000e800ff067b82 */ /* 0x000e220000000a00 */
[----:B------:R-:W-:Y:S02]  /*01b0*/  IMAD.MOV.U32 R9, RZ, RZ, 0x1 ;  /* 0x00000001ff097424 */ /* 0x000fe400078e00ff */
[----:B0-----:R-:W-:-:S06]  /*01c0*/  IMAD.WIDE R6, R0, 0x4, R6 ;  /* 0x0000000400067825 */ /* 0x001fcc00078e0206 */
[----:B------:R0:W5:Y:S02]  /*01d0*/  ATOMG.E.ADD.STRONG.GPU PT, R6, desc[UR6][R6.64], R9 ;  /* 0x80000009060679a8 */ /* 0x00016400081ef106 */
.L_x_131:
[----:B------:R-:W-:Y:S05]  /*01e0*/  BSYNC.RECONVERGENT B0 ;  /* 0x0000000000007941 */ /* 0x000fea0003800200 */
.L_x_130:
[----:B------:R-:W-:Y:S01]  /*01f0*/  UMOV UR8, 0xffffffff ;  /* 0xffffffff00087882 */ /* 0x000fe20000000000 */
[----:B------:R-:W-:Y:S02]  /*0200*/  MOV R4, R0 ;  /* 0x0000000000047202 */ /* 0x000fe40000000f00 */
[----:B------:R-:W-:Y:S01]  /*0210*/  IADD3 R11, PT, PT, R8, R11, RZ ;  /* 0x0000000b080b7210 */ /* 0x000fe20007ffe0ff */
[----:B------:R-:W-:Y:S06]  /*0220*/  BRA.DIV UR8, `(.L_x_132) ;  /* 0x0000001208c47947 */ /* 0x000fec000b800000 */
[----:B------:R-:W-:Y:S01]  /*0230*/  NOP ;  /* 0x0000000000007918 */ /* 0x000fe20000000000 */
[----:B-----5:R1:W-:Y:S01]  /*0240*/  @!P0 STS [R11], R6 ;  /* 0x000000060b008388 */ /* 0x0203e20000000800 */
[----:B------:R-:W-:Y:S01]  /*0250*/  NOP ;  /* 0x0000000000007918 */ /* 0x000fe20000000000 */
.L_x_176:
[----:B------:R-:W2:Y:S01]  /*0260*/  LDS R21, [R11] ;  /* 0x000000000b157984 */ /* 0x000ea20000000800 */
[----:B0-----:R-:W0:Y:S01]  /*0270*/  LDC R7, c[0x0][0x3b4] ;  /* 0x0000ed00ff077b82 */ /* 0x001e220000000800 */
[----:B------:R-:W3:Y:S01]  /*0280*/  LDCU UR8, c[0x0][0x3b4] ;  /* 0x00007680ff0877ac */ /* 0x000ee20008000800 */
[----:B------:R-:W-:Y:S01]  /*0290*/  BSSY.RECONVERGENT B4, `(.L_x_133) ;  /* 0x0000129000047945 */ /* 0x000fe20003800200 */
[----:B0-----:R-:W-:Y:S01]  /*02a0*/  ISETP.LT.AND P1, PT, R0, R7, PT ;  /* 0x000000070000720c */ /* 0x001fe20003f21270 */
[----:B---3--:R-:W-:Y:S01]  /*02b0*/  IMAD.U32 R0, RZ, RZ, UR8 ;  /* 0x00000008ff007e24 */ /* 0x008fe2000f8e00ff */
[----:B--2---:R-:W-:-:S13]  /*02c0*/  ISETP.GE.AND P0, PT, R21, R20, PT ;  /* 0x000000141500720c */ /* 0x004fda0003f06270 */
[----:B------:R-:W-:Y:S05]  /*02d0*/  @P0 BRA P1, `(.L_x_134) ;  /* 0x0000001000900947 */ /* 0x000fea0000800000 */
[----:B------:R-:W0:Y:S01]  /*02e0*/  LDCU UR8, c[0x0][0x3b8] ;  /* 0x00007700ff0877ac */ /* 0x000e220008000800 */
[----:B------:R-:W-:Y:S02]  /*02f0*/  ISETP.EQ.AND P1, PT, R4, R7, PT ;  /* 0x000000070400720c */ /* 0x000fe40003f22270 */
[----:B0-----:R-:W-:-:S13]  /*0300*/  ISETP.GE.AND P0, PT, R21, UR8, PT ;  /* 0x0000000815007c0c */ /* 0x001fda000bf06270 */
[----:B------:R-:W-:Y:S05]  /*0310*/  @P0 EXIT P1 ;  /* 0x000000000000094d */ /* 0x000fea0000800000 */
[----:B------:R-:W0:Y:S01]  /*0320*/  LDC.64 R16, c[0x0][0x390] ;  /* 0x0000e400ff107b82 */ /* 0x000e220000000a00 */
[----:B------:R-:W-:Y:S01]  /*0330*/  SHF.L.U32 R7, R21, 0x3, RZ ;  /* 0x0000000315077819 */ /* 0x000fe200000006ff */
[----:B------:R-:W2:Y:S06]  /*0340*/  LDCU UR8, c[0x0][0x3b0] ;  /* 0x00007600ff0877ac */ /* 0x000eac0008000800 */
[----:B------:R-:W3:Y:S01]  /*0350*/  LDC.64 R18, c[0x0][0x380] ;  /* 0x0000e000ff127b82 */ /* 0x000ee20000000a00 */
[----:B0-----:R-:W-:-:S05]  /*0360*/  IMAD.WIDE R16, R7, 0x4, R16 ;  /* 0x0000000407107825 */ /* 0x001fca00078e0210 */
[----:B------:R-:W4:Y:S04]  /*0370*/  LDG.E R8, desc[UR6][R16.64] ;  /* 0x0000000610087981 */ /* 0x000f28000c1e1900 */
[----:B------:R-:W4:Y:S04]  /*0380*/  LDG.E R9, desc[UR6][R16.64+0x4] ;  /* 0x0000040610097981 */ /* 0x000f28000c1e1900 */
[----:B------:R-:W4:Y:S04]  /*0390*/  LDG.E R10, desc[UR6][R16.64+0x8] ;  /* 0x00000806100a7981 */ /* 0x000f28000c1e1900 */
[----:B-1----:R-:W4:Y:S04]  /*03a0*/  LDG.E R11, desc[UR6][R16.64+0xc] ;  /* 0x00000c06100b7981 */ /* 0x002f28000c1e1900 */
[----:B------:R-:W5:Y:S04]  /*03b0*/  LDG.E R12, desc[UR6][R16.64+0x10] ;  /* 0x00001006100c7981 */ /* 0x000f68000c1e1900 */
[----:B------:R-:W5:Y:S04]  /*03c0*/  LDG.E R13, desc[UR6][R16.64+0x14] ;  /* 0x00001406100d7981 */ /* 0x000f68000c1e1900 */
[----:B------:R-:W5:Y:S04]  /*03d0*/  LDG.E R14, desc[UR6][R16.64+0x18] ;  /* 0x00001806100e7981 */ /* 0x000f68000c1e1900 */
[----:B------:R-:W5:Y:S01]  /*03e0*/  LDG.E R15, desc[UR6][R16.64+0x1c] ;  /* 0x00001c06100f7981 */ /* 0x000f62000c1e1900 */
[----:B------:R-:W-:-:S02]  /*03f0*/  LOP3.LUT R3, R3, 0x3, RZ, 0xc0, !PT ;  /* 0x0000000303037812 */ /* 0x000fc400078ec0ff */
[----:B------:R-:W-:Y:S02]  /*0400*/  SHF.R.U32.HI R0, RZ, 0x2, R2 ;  /* 0x00000002ff007819 */ /* 0x000fe40000011602 */
[----:B------:R-:W-:-:S03]  /*0410*/  SHF.L.U32 R7, R3, 0x2, RZ ;  /* 0x0000000203077819 */ /* 0x000fc600000006ff */
[----:B------:R-:W-:Y:S01]  /*0420*/  IMAD R0, R21, 0x9, R0 ;  /* 0x0000000915007824 */ /* 0x000fe200078e0200 */
[----:B--2---:R-:W-:-:S03]  /*0430*/  ISETP.GE.AND P0, PT, R7, UR8, PT ;  /* 0x0000000807007c0c */ /* 0x004fc6000bf06270 */
[----:B---3--:R-:W-:-:S04]  /*0440*/  IMAD.WIDE R18, R0, 0x4, R18 ;  /* 0x0000000400127825 */ /* 0x008fc800078e0212 */
[----:B------:R-:W-:Y:S01]  /*0450*/  IMAD.MOV.U32 R0, RZ, RZ, R4 ;  /* 0x000000ffff007224 */ /* 0x000fe200078e0004 */
[----:B----4-:R0:W-:Y:S04]  /*0460*/  STL.128 [R1], R8 ;  /* 0x0000000801007387 */ /* 0x0101e80000100c00 */
[----:B-----5:R0:W-:Y:S01]  /*0470*/  STL.128 [R1+0x10], R12 ;  /* 0x0000100c01007387 */ /* 0x0201e20000100c00 */
[----:B------:R-:W-:Y:S05]  /*0480*/  @P0 BRA `(.L_x_134) ;  /* 0x0000001000240947 */ /* 0x000fea0003800000 */
[----:B------:R-:W2:Y:S04]  /*0490*/  LDG.E R17, desc[UR6][R18.64] ;  /* 0x0000000612117981 */ /* 0x000ea8000c1e1900 */
[----:B------:R-:W2:Y:S01]  /*04a0*/  LDG.E R6, desc[UR6][R18.64+0x4] ;  /* 0x0000040612067981 */ /* 0x000ea2000c1e1900 */
[----:B------:R-:W-:Y:S01]  /*04b0*/  BSSY.RECONVERGENT B3, `(.L_x_135) ;  /* 0x0000105000037945 */ /* 0x000fe20003800200 */
[CC--:B--2---:R-:W-:Y:S02]  /*04c0*/  IADD3 R16, PT, PT, -R17.reuse, R6.reuse, RZ ;  /* 0x0000000611107210 */ /* 0x0c4fe40007ffe1ff */
[----:B------:R-:W-:-:S07]  /*04d0*/  IADD3 R6, PT, PT, R17, -R6, RZ ;  /* 0x8000000611067210 */ /* 0x000fce0007ffe0ff */
.L_x_171:
        /* <DEDUP_REMOVED lines=10> */
[C---:B------:R-:W-:Y:S01]  /*0580*/  VIADD R2, R7.reuse, 0x2 ;  /* 0x0000000207027836 */ /* 0x040fe20000000000 */
[----:B------:R-:W-:Y:S02]  /*0590*/  IADD3 R0, PT, PT, R7, 0x1, RZ ;  /* 0x0000000107007810 */ /* 0x000fe40007ffe0ff */
[----:B------:R-:W-:Y:S02]  /*05a0*/  CS2R R18, SRZ ;  /* 0x0000000000127805 */ /* 0x000fe4000001ff00 */
[----:B------:R-:W-:Y:S01]  /*05b0*/  MOV R24, RZ ;  /* 0x000000ff00187202 */ /* 0x000fe20000000f00 */
[----:B------:R-:W-:-:S02]  /*05c0*/  IMAD.MOV.U32 R8, RZ, RZ, RZ ;  /* 0x000000ffff087224 */ /* 0x000fc400078e00ff */
[----:B0-----:R-:W-:Y:S01]  /*05d0*/  IMAD.WIDE.U32 R26, R3, 0x10, R26 ;  /* 0x00000010031a7825 */ /* 0x001fe200078e001a */
[----:B------:R-:W-:Y:S06]  /*05e0*/  @P0 BRA `(.L_x_139) ;  /* 0x0000000400900947 */ /* 0x000fec0003800000 */
[----:B------:R-:W0:Y:S01]  /*05f0*/  LDCU UR8, c[0x0][0x3b0] ;  /* 0x00007600ff0877ac */ /* 0x000e220008000800 */
[----:B------:R-:W-:Y:S01]  /*0600*/  LOP3.LUT R23, R16, 0x7ffffffc, RZ, 0xc0, !PT ;  /* 0x7ffffffc10177812 */ /* 0x000fe200078ec0ff */
[----:B------:R-:W-:Y:S01]  /*0610*/  BSSY.RECONVERGENT B0, `(.L_x_140) ;  /* 0x0000060000007945 */ /* 0x000fe20003800200 */
[----:B------:R-:W-:Y:S02]  /*0620*/  MOV R18, RZ ;  /* 0x000000ff00127202 */ /* 0x000fe40000000f00 */
[----:B------:R-:W-:Y:S02]  /*0630*/  MOV R22, R17 ;  /* 0x0000001100167202 */ /* 0x000fe40000000f00 */
[----:B------:R-:W-:Y:S02]  /*0640*/  IADD3 R23, PT, PT, -R23, RZ, RZ ;  /* 0x000000ff17177210 */ /* 0x000fe40007ffe1ff */
[----:B0-----:R-:W-:-:S13]  /*0650*/  ISETP.GE.AND P0, PT, R9, UR8, PT ;  /* 0x0000000809007c0c */ /* 0x001fda000bf06270 */
.L_x_155:
[----:B------:R-:W-:Y:S01]  /*0660*/  MOV R29, UR5 ;  /* 0x00000005001d7c02 */ /* 0x000fe20008000f00 */
[----:B------:R-:W-:Y:S01]  /*0670*/  IMAD.U32 R28, RZ, RZ, UR4 ;  /* 0x00000004ff1c7e24 */ /* 0x000fe2000f8e00ff */
[----:B------:R-:W0:Y:S03]  /*0680*/  LDC R21, c[0x0][0x3b0] ;  /* 0x0000ec00ff157b82 */ /* 0x000e260000000800 */
        /* <DEDUP_REMOVED lines=17> */
.L_x_142:
[----:B------:R-:W-:Y:S05]  /*07a0*/  BSYNC.RECONVERGENT B5 ;  /* 0x0000000000057941 */ /* 0x000fea0003800200 */
.L_x_141:
[----:B------:R-:W2:Y:S01]  /*07b0*/  LDG.E.64 R12, desc[UR6][R28.64+-0x8] ;  /* 0xfffff8061c0c7981 */ /* 0x000ea2000c1e1b00 */
[----:B------:R-:W-:Y:S01]  /*07c0*/  IADD3 R10, PT, PT, R7, 0x3, RZ ;  /* 0x00000003070a7810 */ /* 0x000fe20007ffe0ff */
        /* <DEDUP_REMOVED lines=17> */
.L_x_145:
[C---:B------:R-:W-:Y:S01]  /*08e0*/  FFMA R24, R13.reuse, R9, R24 ;  /* 0x000000090d187223 */ /* 0x040fe20000000018 */
[----:B------:R-:W-:Y:S01]  /*08f0*/  FFMA R19, R13, R10, R19 ;  /* 0x0000000a0d137223 */ /* 0x000fe20000000013 */
[----:B------:R-:W-:Y:S06]  /*0900*/  BRA `(.L_x_146) ;  /* 0x00000000000c7947 */ /* 0x000fec0003800000 */
.L_x_144:
[C---:B------:R-:W-:Y:S01]  /*0910*/  FFMA R24, R13.reuse, R9, R24 ;  /* 0x000000090d187223 */ /* 0x040fe20000000018 */
[C---:B------:R-:W-:Y:S01]  /*0920*/  FFMA R19, R13.reuse, R10, R19 ;  /* 0x0000000a0d137223 */ /* 0x040fe20000000013 */
[----:B------:R-:W-:-:S07]  /*0930*/  FFMA R18, R13, R11, R18 ;  /* 0x0000000b0d127223 */ /* 0x000fce0000000012 */
.L_x_146:
[----:B------:R-:W-:Y:S05]  /*0940*/  BSYNC.RECONVERGENT B5 ;  /* 0x0000000000057941 */ /* 0x000fea0003800200 */
.L_x_143:
        /* <DEDUP_REMOVED lines=14> */
.L_x_149:
[C---:B------:R-:W-:Y:S01]  /*0a30*/  FFMA R24, R13.reuse, R9, R24 ;  /* 0x000000090d187223 */ /* 0x040fe20000000018 */
[----:B------:R-:W-:Y:S01]  /*0a40*/  FFMA R19, R13, R10, R19 ;  /* 0x0000000a0d137223 */ /* 0x000fe20000000013 */
[----:B------:R-:W-:Y:S06]  /*0a50*/  BRA `(.L_x_150) ;  /* 0x00000000000c7947 */ /* 0x000fec0003800000 */
.L_x_148:
[C---:B------:R-:W-:Y:S01]  /*0a60*/  FFMA R24, R13.reuse, R9, R24 ;  /* 0x000000090d187223 */ /* 0x040fe20000000018 */
[C---:B------:R-:W-:Y:S01]  /*0a70*/  FFMA R19, R13.reuse, R10, R19 ;  /* 0x0000000a0d137223 */ /* 0x040fe20000000013 */
[----:B------:R-:W-:-:S07]  /*0a80*/  FFMA R18, R13, R11, R18 ;  /* 0x0000000b0d127223 */ /* 0x000fce0000000012 */
.L_x_150:
[----:B------:R-:W-:Y:S05]  /*0a90*/  BSYNC.RECONVERGENT B5 ;  /* 0x0000000000057941 */ /* 0x000fea0003800200 */
.L_x_147:
        /* <DEDUP_REMOVED lines=14> */
.L_x_153:
[C---:B------:R-:W-:Y:S01]  /*0b80*/  FFMA R24, R13.reuse, R9, R24 ;  /* 0x000000090d187223 */ /* 0x040fe20000000018 */
[----:B------:R-:W-:Y:S01]  /*0b90*/  FFMA R19, R13, R10, R19 ;  /* 0x0000000a0d137223 */ /* 0x000fe20000000013 */
[----:B------:R-:W-:Y:S06]  /*0ba0*/  BRA `(.L_x_154) ;  /* 0x00000000000c7947 */ /* 0x000fec0003800000 */
.L_x_152:
[C---:B------:R-:W-:Y:S01]  /*0bb0*/  FFMA R24, R13.reuse, R9, R24 ;  /* 0x000000090d187223 */ /* 0x040fe20000000018 */
[C---:B------:R-:W-:Y:S01]  /*0bc0*/  FFMA R19, R13.reuse, R10, R19 ;  /* 0x0000000a0d137223 */ /* 0x040fe20000000013 */
[----:B------:R-:W-:-:S07]  /*0bd0*/  FFMA R18, R13, R11, R18 ;  /* 0x0000000b0d127223 */ /* 0x000fce0000000012 */
.L_x_154:
[----:B------:R-:W-:Y:S05]  /*0be0*/  BSYNC.RECONVERGENT B5 ;  /* 0x0000000000057941 */ /* 0x000fea0003800200 */
.L_x_151:
[----:B------:R-:W-:Y:S01]  /*0bf0*/  VIADD R22, R22, 0x4 ;  /* 0x0000000416167836 */ /* 0x000fe20000000000 */
[----:B------:R-:W-:Y:S06]  /*0c00*/  @P2 BRA `(.L_x_155) ;  /* 0xfffffff800942947 */ /* 0x000fec000383ffff */
[----:B------:R-:W-:Y:S05]  /*0c10*/  BSYNC.RECONVERGENT B0 ;  /* 0x0000000000007941 */ /* 0x000fea0003800200 */
.L_x_140:
[----:B------:R-:W-:-:S07]  /*0c20*/  LOP3.LUT R12, R16, 0x7ffffffc, RZ, 0xc0, !PT ;  /* 0x7ffffffc100c7812 */ /* 0x000fce00078ec0ff */
.L_x_139:
[----:B------:R-:W-:Y:S05]  /*0c30*/  BSYNC.RECONVERGENT B1 ;  /* 0x0000000000017941 */ /* 0x000fea0003800200 */
.L_x_138:
[----:B------:R-:W-:Y:S02]  /*0c40*/  LOP3.LUT P0, RZ, R16, 0x3, RZ, 0xc0, !PT ;  /* 0x0000000310ff7812 */ /* 0x000fe4000780c0ff */
[----:B------:R-:W-:Y:S02]  /*0c50*/  MOV R9, R24 ;  /* 0x0000001800097202 */ /* 0x000fe40000000f00 */
[----:B------:R-:W-:Y:S02]  /*0c60*/  MOV R10, R19 ;  /* 0x00000013000a7202 */ /* 0x000fe40000000f00 */
[----:B------:R-:W-:-:S07]  /*0c70*/  MOV R11, R18 ;  /* 0x00000012000b7202 */ /* 0x000fce0000000f00 */
[----:B------:R-:W-:Y:S05]  /*0c80*/  @!P0 BRA `(.L_x_137) ;  /* 0x0000000400208947 */ /* 0x000fea0003800000 */
[----:B------:R-:W0:Y:S01]  /*0c90*/  LDC.64 R22, c[0x0][0x388] ;  /* 0x0000e200ff167b82 */ /* 0x000e220000000a00 */
[----:B------:R-:W-:-:S07]  /*0ca0*/  IMAD.IADD R13, R17, 0x1, R12 ;  /* 0x00000001110d7824 */ /* 0x000fce00078e020c */
        /* <DEDUP_REMOVED lines=18> */
.L_x_158:
[C---:B------:R-:W-:Y:S01]  /*0dd0*/  FFMA R9, R19.reuse, R13, R9 ;  /* 0x0000000d13097223 */ /* 0x040fe20000000009 */
[----:B------:R-:W-:Y:S01]  /*0de0*/  FFMA R10, R19, R14, R10 ;  /* 0x0000000e130a7223 */ /* 0x000fe2000000000a */
[----:B------:R-:W-:Y:S06]  /*0df0*/  BRA `(.L_x_159) ;  /* 0x00000000000c7947 */ /* 0x000fec0003800000 */
.L_x_157:
[C---:B------:R-:W-:Y:S01]  /*0e00*/  FFMA R9, R19.reuse, R13, R9 ;  /* 0x0000000d13097223 */ /* 0x040fe20000000009 */
[C---:B------:R-:W-:Y:S01]  /*0e10*/  FFMA R10, R19.reuse, R14, R10 ;  /* 0x0000000e130a7223 */ /* 0x040fe2000000000a */
[----:B------:R-:W-:-:S07]  /*0e20*/  FFMA R11, R19, R15, R11 ;  /* 0x0000000f130b7223 */ /* 0x000fce000000000b */
.L_x_159:
[----:B------:R-:W-:Y:S05]  /*0e30*/  BSYNC.RECONVERGENT B0 ;  /* 0x0000000000007941 */ /* 0x000fea0003800200 */
.L_x_156:
        /* <DEDUP_REMOVED lines=17> */
.L_x_162:
[C---:B------:R-:W-:Y:S01]  /*0f50*/  FFMA R9, R19.reuse, R13, R9 ;  /* 0x0000000d13097223 */ /* 0x040fe20000000009 */
[----:B------:R-:W-:Y:S01]  /*0f60*/  FFMA R10, R19, R14, R10 ;  /* 0x0000000e130a7223 */ /* 0x000fe2000000000a */
[----:B------:R-:W-:Y:S06]  /*0f70*/  BRA `(.L_x_163) ;  /* 0x00000000000c7947 */ /* 0x000fec0003800000 */
.L_x_161:
[C---:B------:R-:W-:Y:S01]  /*0f80*/  FFMA R9, R19.reuse, R13, R9 ;  /* 0x0000000d13097223 */ /* 0x040fe20000000009 */
[C---:B------:R-:W-:Y:S01]  /*0f90*/  FFMA R10, R19.reuse, R14, R10 ;  /* 0x0000000e130a7223 */ /* 0x040fe2000000000a */
[----:B------:R-:W-:-:S07]  /*0fa0*/  FFMA R11, R19, R15, R11 ;  /* 0x0000000f130b7223 */ /* 0x000fce000000000b */
.L_x_163:
[----:B------:R-:W-:Y:S05]  /*0fb0*/  BSYNC.RECONVERGENT B0 ;  /* 0x0000000000007941 */ /* 0x000fea0003800200 */
.L_x_160:
        /* <DEDUP_REMOVED lines=15> */
.L_x_165:
[C---:B------:R-:W-:Y:S01]  /*10b0*/  FFMA R9, R19.reuse, R13, R9 ;  /* 0x0000000d13097223 */ /* 0x040fe20000000009 */
[----:B------:R-:W-:Y:S01]  /*10c0*/  FFMA R10, R19, R14, R10 ;  /* 0x0000000e130a7223 */ /* 0x000fe2000000000a */
[----:B------:R-:W-:Y:S06]  /*10d0*/  BRA `(.L_x_137) ;  /* 0x00000000000c7947 */ /* 0x000fec0003800000 */
.L_x_164:
[C---:B------:R-:W-:Y:S01]  /*10e0*/  FFMA R9, R19.reuse, R13, R9 ;  /* 0x0000000d13097223 */ /* 0x040fe20000000009 */
[C---:B------:R-:W-:Y:S01]  /*10f0*/  FFMA R10, R19.reuse, R14, R10 ;  /* 0x0000000e130a7223 */ /* 0x040fe2000000000a */
[----:B------:R-:W-:-:S07]  /*1100*/  FFMA R11, R19, R15, R11 ;  /* 0x0000000f130b7223 */ /* 0x000fce000000000b */
.L_x_137:
[----:B------:R-:W-:Y:S05]  /*1110*/  BSYNC.RECONVERGENT B2 ;  /* 0x0000000000027941 */ /* 0x000fea0003800200 */
.L_x_136:
[----:B------:R-:W2:Y:S01]  /*1120*/  LDL R2, [R5] ;  /* 0x0000000005027983 */ /* 0x000ea20000100800 */
[----:B------:R-:W0:Y:S01]  /*1130*/  LDCU UR8, c[0x0][0x3a8] ;  /* 0x00007500ff0877ac */ /* 0x000e220008000800 */
        /* <DEDUP_REMOVED lines=14> */
[----:B0-----:R-:W-:Y:S05]  /*1220*/  @P0 BRA `(.L_x_169) ;  /* 0x0000000000100947 */ /* 0x001fea0003800000 */
[----:B------:R0:W-:Y:S04]  /*1230*/  REDG.E.ADD.F32.FTZ.RN.STRONG.GPU desc[UR6][R12.64+0x4], R9 ;  /* 0x000004090c0079a6 */ /* 0x0001e8000c12f306 */
[----:B------:R0:W-:Y:S04]  /*1240*/  REDG.E.ADD.F32.FTZ.RN.STRONG.GPU desc[UR6][R12.64+0x8], R10 ;  /* 0x0000080a0c0079a6 */ /* 0x0001e8000c12f306 */
[----:B------:R0:W-:Y:S01]  /*1250*/  REDG.E.ADD.F32.FTZ.RN.STRONG.GPU desc[UR6][R12.64+0xc], R11 ;  /* 0x00000c0b0c0079a6 */ /* 0x0001e2000c12f306 */
[----:B------:R-:W-:Y:S05]  /*1260*/  BRA `(.L_x_167) ;  /* 0x00000000008c7947 */ /* 0x000fea0003800000 */
.L_x_169:
[----:B------:R-:W-:-:S05]  /*1270*/  VIADD R11, R7, 0x2 ;  /* 0x00000002070b7836 */ /* 0x000fca0000000000 */
[----:B------:R-:W-:-:S13]  /*1280*/  ISETP.GE.AND P0, PT, R11, R0, PT ;  /* 0x000000000b00720c */ /* 0x000fda0003f06270 */
[----:B------:R-:W-:Y:S05]  /*1290*/  @P0 BRA `(.L_x_170) ;  /* 0x00000000000c0947 */ /* 0x000fea0003800000 */
[----:B------:R4:W-:Y:S04]  /*12a0*/  REDG.E.ADD.F32.FTZ.RN.STRONG.GPU desc[UR6][R12.64+0x4], R9 ;  /* 0x000004090c0079a6 */ /* 0x0009e8000c12f306 */
[----:B------:R4:W-:Y:S01]  /*12b0*/  REDG.E.ADD.F32.FTZ.RN.STRONG.GPU desc[UR6][R12.64+0x8], R10 ;  /* 0x0000080a0c0079a6 */ /* 0x0009e2000c12f306 */
[----:B------:R-:W-:Y:S05]  /*12c0*/  BRA `(.L_x_167) ;  /* 0x0000000000747947 */ /* 0x000fea0003800000 */
.L_x_170:
[----:B------:R-:W-:-:S04]  /*12d0*/  IADD3 R7, PT, PT, R7, 0x1, RZ ;  /* 0x0000000107077810 */ /* 0x000fc80007ffe0ff */
[----:B------:R-:W-:-:S13]  /*12e0*/  ISETP.GE.AND P0, PT, R7, R0, PT ;  /* 0x000000000700720c */ /* 0x000fda0003f06270 */
[----:B------:R-:W-:Y:S05]  /*12f0*/  @P0 BRA `(.L_x_167) ;  /* 0x0000000000680947 */ /* 0x000fea0003800000 */
[----:B------:R3:W-:Y:S01]  /*1300*/  REDG.E.ADD.F32.FTZ.RN.STRONG.GPU desc[UR6][R12.64+0x4], R9 ;  /* 0x000004090c0079a6 */ /* 0x0007e2000c12f306 */
[----:B------:R-:W-:Y:S05]  /*1310*/  BRA `(.L_x_167) ;  /* 0x0000000000607947 */ /* 0x000fea0003800000 */
.L_x_168:
        /* <DEDUP_REMOVED lines=24> */
.L_x_167:
[----:B------:R-:W-:Y:S05]  /*14a0*/  BSYNC.RECONVERGENT B0 ;  /* 0x0000000000007941 */ /* 0x000fea0003800200 */
.L_x_166:
[----:B------:R-:W5:Y:S01]  /*14b0*/  LDCU UR8, c[0x0][0x3b0] ;  /* 0x00007600ff0877ac */ /* 0x000f620008000800 */
[----:B------:R-:W-:-:S05]  /*14c0*/  IADD3 R3, PT, PT, R3, 0x10, RZ ;  /* 0x0000001003037810 */ /* 0x000fca0007ffe0ff */
[----:B------:R-:W-:-:S05]  /*14d0*/  IMAD.SHL.U32 R7, R3, 0x4, RZ ;  /* 0x0000000403077824 */ /* 0x000fca00078e00ff */
[----:B-----5:R-:W-:-:S13]  /*14e0*/  ISETP.GE.AND P0, PT, R7, UR8, PT ;  /* 0x0000000807007c0c */ /* 0x020fda000bf06270 */
[----:B------:R-:W-:Y:S05]  /*14f0*/  @!P0 BRA `(.L_x_171) ;  /* 0xffffffec00f88947 */ /* 0x000fea000383ffff */
[----:B------:R-:W-:Y:S05]  /*1500*/  BSYNC.RECONVERGENT B3 ;  /* 0x0000000000037941 */ /* 0x000fea0003800200 */
.L_x_135:
[----:B------:R-:W-:-:S07]  /*1510*/  MOV R0, R4 ;  /* 0x0000000400007202 */ /* 0x000fce0000000f00 */
.L_x_134:
[----:B------:R-:W-:Y:S05]  /*1520*/  BSYNC.RECONVERGENT B4 ;  /* 0x0000000000047941 */ /* 0x000fea0003800200 */
.L_x_133:
[----:B------:R-:W-:Y:S05]  /*1530*/  BRA `(.L_x_172) ;  /* 0xffffffe800e87947 */ /* 0x000fea000383ffff */
.L_x_132:
[----:B------:R-:W-:Y:S01]  /*1540*/  BSSY B0, `(.L_x_173) ;  /* 0x0000005000007945 */ /* 0x000fe20003800000 */
[----:B0-----:R-:W-:-:S07]  /*1550*/  MOV R7, 0xffffffff ;  /* 0xffffffff00077802 */ /* 0x001fce0000000f00 */
[----:B-----5:R-:W-:Y:S05]  /*1560*/  WARPSYNC.COLLECTIVE R7, `(.L_x_174) ;  /* 0x0000000007087348 */ /* 0x020fea0003c00000 */
[----:B------:R-:W-:Y:S01]  /*1570*/  NOP ;  /* 0x0000000000007918 */ /* 0x000fe20000000000 */
[----:B-----5:R-:W-:Y:S05]  /*1580*/  ENDCOLLECTIVE ;  /* 0x000000000000791b */ /* 0x020fea0003800000 */
.L_x_174:
[----:B------:R-:W-:Y:S05]  /*1590*/  BSYNC B0 ;  /* 0x0000000000007941 */ /* 0x000fea0003800000 */
.L_x_173:
[----:B------:R-:W-:Y:S01]  /*15a0*/  MOV R7, 0xffffffff ;  /* 0xffffffff00077802 */ /* 0x000fe20000000f00 */
[----:B------:R0:W-:Y:S06]  /*15b0*/  @!P0 STS [R11], R6 ;  /* 0x000000060b008388 */ /* 0x0001ec0000000800 */
[----:B0-----:R-:W-:Y:S05]  /*15c0*/  WARPSYNC.COLLECTIVE R7, `(.L_x_175) ;  /* 0x0000000007087348 */ /* 0x001fea0003c00000 */
[----:B------:R-:W-:Y:S01]  /*15d0*/  NOP ;  /* 0x0000000000007918 */ /* 0x000fe20000000000 */
[----:B0-----:R-:W-:Y:S05]  /*15e0*/  ENDCOLLECTIVE ;  /* 0x000000000000791b */ /* 0x001fea0003800000 */
.L_x_175:
[----:B------:R-:W-:Y:S05]  /*15f0*/  BRA `(.L_x_176) ;  /* 0xffffffec00187947 */ /* 0x000fea000383ffff */
.L_x_177:
        /* <DEDUP_REMOVED lines=16> */
.L_x_229:


//--------------------- .text.flexspmm_cuda_k8_vec2_v32 --------------------------
	.section	.text.flexspmm_cuda_k8_vec2_v32,"ax",@progbits
	.align	128
        .global         flexspmm_cuda_k8_vec2_v32
        .type           flexspmm_cuda_k8_vec2_v32,@function
        .size           flexspmm_cuda_k8_vec2_v32,(.L_x_230 - flexspmm_cuda_k8_vec2_v32)
        .other          flexspmm_cuda_k8_vec2_v32,@"STO_CUDA_ENTRY STV_DEFAULT"
flexspmm_cuda_k8_vec2_v32:
.text.flexspmm_cuda_k8_vec2_v32:
[----:B------:R-:W-:Y:S01]  /*0000*/  LDC R1, c[0x0][0x37c] ;  /* 0x0000df00ff017b82 */ /* 0x000fe20000000800 */
[----:B------:R-:W0:Y:S07]  /*0010*/  S2R R7, SR_VIRTUALSMID ;  /* 0x0000000000077919 */ /* 0x000e2e0000004300 */
[----:B------:R-:W0:Y:S01]  /*0020*/  LDC.64 R2, c[0x0][0x398] ;  /* 0x0000e600ff027b82 */ /* 0x000e220000000a00 */
[----:B------:R-:W1:Y:S01]  /*0030*/  LDCU.64 UR8, c[0x0][0x358] ;  /* 0x00006b00ff0877ac */ /* 0x000e620008000a00 */
[----:B------:R-:W2:Y:S01]  /*0040*/  S2R R21, SR_TID.X ;  /* 0x0000000000157919 */ /* 0x000ea20000002100 */
[----:B------:R-:W3:Y:S05]  /*0050*/  LDCU.64 UR6, c[0x0][0x388] ;  /* 0x00007100ff0677ac */ /* 0x000eea0008000a00 */
[----:B------:R-:W4:Y:S01]  /*0060*/  S2UR UR5, SR_CgaCtaId ;  /* 0x00000000000579c3 */ /* 0x000f220000008800 */
[----:B------:R-:W-:Y:S01]  /*0070*/  UMOV UR4, 0x400 ;  /* 0x0000040000047882 */ /* 0x000fe20000000000 */
[----:B---3--:R-:W-:Y:S01]  /*0080*/  UIADD3 UR6, UP0, UPT, UR6, 0x20, URZ ;  /* 0x0000002006067890 */ /* 0x008fe2000ff1e0ff */
[----:B0-----:R-:W-:Y:S01]  /*0090*/  IMAD.WIDE R2, R7, 0x4, R2 ;  /* 0x0000000407027825 */ /* 0x001fe200078e0202 */
[----:B--2---:R-:W-:-:S04]  /*00a0*/  SHF.R.U32.HI R4, RZ, 0x3, R21 ;  /* 0x00000003ff047819 */ /* 0x004fc80000011615 */
[----:B-1----:R0:W5:Y:S01]  /*00b0*/  LDG.E R0, desc[UR8][R2.64] ;  /* 0x0000000802007981 */ /* 0x002162000c1e1900 */
[C---:B------:R-:W-:Y:S01]  /*00c0*/  LOP3.LUT R22, R21.reuse, 0x1f, RZ, 0xc0, !PT ;  /* 0x0000001f15167812 */ /* 0x040fe200078ec0ff */
[----:B------:R-:W-:Y:S01]  /*00d0*/  UIADD3.X UR7, UPT, UPT, URZ, UR7, URZ, UP0, !UPT ;  /* 0x00000007ff077290 */ /* 0x000fe200087fe4ff */
[----:B------:R-:W-:Y:S01]  /*00e0*/  LOP3.LUT R21, R21, 0x3, RZ, 0xc0, !PT ;  /* 0x0000000315157812 */ /* 0x000fe200078ec0ff */
[----:B----4-:R-:W-:Y:S01]  /*00f0*/  ULEA UR4, UR5, UR4, 0x18 ;  /* 0x0000000405047291 */ /* 0x010fe2000f8ec0ff */
[----:B0-----:R-:W-:-:S11]  /*0100*/  LOP3.LUT R2, R4, 0x7c, RZ, 0xc0, !PT ;  /* 0x0000007c04027812 */ /* 0x001fd600078ec0ff */
.L_x_197:
        /* <DEDUP_REMOVED lines=9> */
.L_x_179:
[----:B------:R-:W-:Y:S05]  /*01a0*/  BSYNC.RECONVERGENT B0 ;  /* 0x0000000000007941 */ /* 0x000fea0003800200 */
.L_x_178:
[----:B------:R-:W-:Y:S01]  /*01b0*/  UMOV UR5, 0xffffffff ;  /* 0xffffffff00057882 */ /* 0x000fe20000000000 */
[----:B0-----:R-:W-:Y:S02]  /*01c0*/  MOV R3, R7 ;  /* 0x0000000700037202 */ /* 0x001fe40000000f00 */
[----:B------:R-:W-:Y:S05]  /*01d0*/  BRA.DIV UR5, `(.L_x_180) ;  /* 0x00000012055c7947 */ /* 0x000fea000b800000 */
[----:B------:R-:W-:Y:S01]  /*01e0*/  NOP ;  /* 0x0000000000007918 */ /* 0x000fe20000000000 */
[----:B-----5:R0:W-:Y:S01]  /*01f0*/  @!P0 STS [R2+UR4], R5 ;  /* 0x0000000502008988 */ /* 0x0201e20008000804 */
[----:B------:R-:W-:Y:S01]  /*0200*/  NOP ;  /* 0x0000000000007918 */ /* 0x000fe20000000000 */
.L_x_201:
[----:B0-----:R-:W0:Y:S01]  /*0210*/  LDS R5, [R2+UR4] ;  /* 0x0000000402057984 */ /* 0x001e220008000800 */
[----:B------:R-:W1:Y:S01]  /*0220*/  LDC R4, c[0x0][0x3b4] ;  /* 0x0000ed00ff047b82 */ /* 0x000e620000000800 */
[----:B------:R-:W2:Y:S01]  /*0230*/  LDCU UR5, c[0x0][0x3b4] ;  /* 0x00007680ff0577ac */ /* 0x000ea20008000800 */
[----:B------:R-:W-:Y:S01]  /*0240*/  BSSY.RECONVERGENT B2, `(.L_x_181) ;  /* 0x000010f000027945 */ /* 0x000fe20003800200 */
[----:B-1----:R-:W-:Y:S02]  /*0250*/  ISETP.LT.AND P1, PT, R7, R4, PT ;  /* 0x000000040700720c */ /* 0x002fe40003f21270 */
[----:B--2---:R-:W-:Y:S02]  /*0260*/  MOV R7, UR5 ;  /* 0x0000000500077c02 */ /* 0x004fe40008000f00 */
[----:B0-----:R-:W-:-:S13]  /*0270*/  ISETP.GE.AND P0, PT, R5, R0, PT ;  /* 0x000000000500720c */ /* 0x001fda0003f06270 */
[----:B------:R-:W-:Y:S05]  /*0280*/  @P0 BRA P1, `(.L_x_182) ;  /* 0x0000001000280947 */ /* 0x000fea0000800000 */
[----:B------:R-:W0:Y:S01]  /*0290*/  LDCU UR5, c[0x0][0x3b8] ;  /* 0x00007700ff0577ac */ /* 0x000e220008000800 */
[----:B------:R-:W-:Y:S02]  /*02a0*/  ISETP.EQ.AND P1, PT, R3, R4, PT ;  /* 0x000000040300720c */ /* 0x000fe40003f22270 */
[----:B0-----:R-:W-:-:S13]  /*02b0*/  ISETP.GE.AND P0, PT, R5, UR5, PT ;  /* 0x0000000505007c0c */ /* 0x001fda000bf06270 */
[----:B------:R-:W-:Y:S05]  /*02c0*/  @P0 EXIT P1 ;  /* 0x000000000000094d */ /* 0x000fea0000800000 */
[----:B------:R-:W0:Y:S01]  /*02d0*/  LDC.64 R8, c[0x0][0x390] ;  /* 0x0000e400ff087b82 */ /* 0x000e220000000a00 */
[----:B------:R-:W-:Y:S01]  /*02e0*/  SHF.L.U32 R7, R5, 0x3, RZ ;  /* 0x0000000305077819 */ /* 0x000fe200000006ff */
[----:B------:R-:W1:Y:S04]  /*02f0*/  LDCU UR5, c[0x0][0x3b0] ;  /* 0x00007600ff0577ac */ /* 0x000e680008000800 */
[----:B0-----:R-:W-:Y:S01]  /*0300*/  IMAD.WIDE R8, R7, 0x4, R8 ;  /* 0x0000000407087825 */ /* 0x001fe200078e0208 */
[----:B------:R-:W-:Y:S01]  /*0310*/  SHF.R.U32.HI R18, RZ, 0x2, R22 ;  /* 0x00000002ff127819 */ /* 0x000fe20000011616 */
[----:B------:R-:W0:Y:S03]  /*0320*/  LDC.64 R6, c[0x0][0x380] ;  /* 0x0000e000ff067b82 */ /* 0x000e260000000a00 */
[----:B------:R-:W2:Y:S04]  /*0330*/  LDG.E R4, desc[UR8][R8.64] ;  /* 0x0000000808047981 */ /* 0x000ea8000c1e1900 */
[----:B------:R-:W2:Y:S04]  /*0340*/  LDG.E R10, desc[UR8][R8.64+0x4] ;  /* 0x00000408080a7981 */ /* 0x000ea8000c1e1900 */
[----:B------:R-:W3:Y:S04]  /*0350*/  LDG.E R11, desc[UR8][R8.64+0x8] ;  /* 0x00000808080b7981 */ /* 0x000ee8000c1e1900 */
[----:B------:R-:W4:Y:S04]  /*0360*/  LDG.E R12, desc[UR8][R8.64+0xc] ;  /* 0x00000c08080c7981 */ /* 0x000f28000c1e1900 */
[----:B------:R-:W5:Y:S04]  /*0370*/  LDG.E R13, desc[UR8][R8.64+0x10] ;  /* 0x00001008080d7981 */ /* 0x000f68000c1e1900 */
[----:B------:R-:W5:Y:S04]  /*0380*/  LDG.E R14, desc[UR8][R8.64+0x14] ;  /* 0x00001408080e7981 */ /* 0x000f68000c1e1900 */
[----:B------:R-:W5:Y:S04]  /*0390*/  LDG.E R15, desc[UR8][R8.64+0x18] ;  /* 0x00001808080f7981 */ /* 0x000f68000c1e1900 */
[----:B------:R1:W5:Y:S01]  /*03a0*/  LDG.E R16, desc[UR8][R8.64+0x1c] ;  /* 0x00001c0808107981 */ /* 0x000362000c1e1900 */
[----:B------:R-:W-:-:S04]  /*03b0*/  SHF.L.U32 R17, R18, 0x2, RZ ;  /* 0x0000000212117819 */ /* 0x000fc800000006ff */
[C---:B------:R-:W-:Y:S02]  /*03c0*/  ISETP.EQ.AND P2, PT, R17.reuse, 0x4, PT ;  /* 0x000000041100780c */ /* 0x040fe40003f42270 */
[C---:B------:R-:W-:Y:S02]  /*03d0*/  ISETP.EQ.AND P3, PT, R17.reuse, 0x8, PT ;  /* 0x000000081100780c */ /* 0x040fe40003f62270 */
[C---:B------:R-:W-:Y:S02]  /*03e0*/  ISETP.EQ.AND P1, PT, R17.reuse, RZ, PT ;  /* 0x000000ff1100720c */ /* 0x040fe40003f22270 */
[C---:B------:R-:W-:Y:S02]  /*03f0*/  ISETP.EQ.AND P0, PT, R17.reuse, 0xc, PT ;  /* 0x0000000c1100780c */ /* 0x040fe40003f02270 */
[----:B------:R-:W-:Y:S02]  /*0400*/  ISETP.EQ.AND P1, PT, R17, 0x10, PT ;  /* 0x000000101100780c */ /* 0x000fe40003f22270 */
[----:B-1----:R-:W-:-:S03]  /*0410*/  SHF.L.U32 R8, R21, 0x1, RZ ;  /* 0x0000000115087819 */ /* 0x002fc600000006ff */
[----:B--2---:R-:W-:Y:S02]  /*0420*/  @P2 MOV R4, R10 ;  /* 0x0000000a00042202 */ /* 0x004fe40000000f00 */
[C---:B------:R-:W-:Y:S02]  /*0430*/  ISETP.EQ.AND P2, PT, R17.reuse, 0x14, PT ;  /* 0x000000141100780c */ /* 0x040fe40003f42270 */
[----:B---3--:R-:W-:Y:S02]  /*0440*/  @P3 MOV R4, R11 ;  /* 0x0000000b00043202 */ /* 0x008fe40000000f00 */
[C---:B------:R-:W-:Y:S01]  /*0450*/  ISETP.EQ.AND P3, PT, R17.reuse, 0x18, PT ;  /* 0x000000181100780c */ /* 0x040fe20003f62270 */
[----:B----4-:R-:W-:Y:S01]  /*0460*/  @P0 IMAD.MOV.U32 R4, RZ, RZ, R12 ;  /* 0x000000ffff040224 */ /* 0x010fe200078e000c */
[----:B------:R-:W-:Y:S02]  /*0470*/  ISETP.EQ.AND P0, PT, R17, 0x1c, PT ;  /* 0x0000001c1100780c */ /* 0x000fe40003f02270 */
[----:B-----5:R-:W-:Y:S01]  /*0480*/  @P1 MOV R4, R13 ;  /* 0x0000000d00041202 */ /* 0x020fe20000000f00 */
[----:B------:R-:W-:Y:S01]  /*0490*/  IMAD R13, R5, 0x9, R18 ;  /* 0x00000009050d7824 */ /* 0x000fe200078e0212 */
[----:B------:R-:W-:-:S03]  /*04a0*/  ISETP.GE.AND P1, PT, R8, UR5, PT ;  /* 0x0000000508007c0c */ /* 0x000fc6000bf26270 */
[----:B------:R-:W-:Y:S01]  /*04b0*/  @P2 MOV R4, R14 ;  /* 0x0000000e00042202 */ /* 0x000fe20000000f00 */
[----:B0-----:R-:W-:Y:S01]  /*04c0*/  IMAD.WIDE R12, R13, 0x4, R6 ;  /* 0x000000040d0c7825 */ /* 0x001fe200078e0206 */
[----:B------:R-:W-:Y:S02]  /*04d0*/  MOV R7, R3 ;  /* 0x0000000300077202 */ /* 0x000fe40000000f00 */
[----:B------:R-:W-:Y:S02]  /*04e0*/  @P3 MOV R4, R15 ;  /* 0x0000000f00043202 */ /* 0x000fe40000000f00 */
[----:B------:R-:W-:-:S04]  /*04f0*/  @P0 MOV R4, R16 ;  /* 0x0000001000040202 */ /* 0x000fc80000000f00 */
[----:B------:R-:W-:Y:S05]  /*0500*/  @P1 BRA `(.L_x_182) ;  /* 0x0000000c00881947 */ /* 0x000fea0003800000 */
[----:B------:R-:W2:Y:S04]  /*0510*/  LDG.E R5, desc[UR8][R12.64] ;  /* 0x000000080c057981 */ /* 0x000ea8000c1e1900 */
[----:B------:R-:W2:Y:S01]  /*0520*/  LDG.E R6, desc[UR8][R12.64+0x4] ;  /* 0x000004080c067981 */ /* 0x000ea2000c1e1900 */
[----:B------:R-:W-:Y:S01]  /*0530*/  BSSY.RECONVERGENT B1, `(.L_x_183) ;  /* 0x00000de000017945 */ /* 0x000fe20003800200 */
[----:B------:R-:W-:Y:S01]  /*0540*/  MOV R9, R21 ;  /* 0x0000001500097202 */ /* 0x000fe20000000f00 */
[C---:B--2---:R-:W-:Y:S01]  /*0550*/  IMAD.IADD R7, R5.reuse, 0x1, -R6 ;  /* 0x0000000105077824 */ /* 0x044fe200078e0a06 */
[----:B------:R-:W-:-:S04]  /*0560*/  IADD3 R6, PT, PT, -R5, R6, RZ ;  /* 0x0000000605067210 */ /* 0x000fc80007ffe1ff */
[----:B------:R-:W-:Y:S02]  /*0570*/  ISETP.GT.U32.AND P0, PT, R7, -0x8, PT ;  /* 0xfffffff80700780c */ /* 0x000fe40003f04070 */
[----:B------:R-:W-:Y:S02]  /*0580*/  MOV R7, R8 ;  /* 0x0000000800077202 */ /* 0x000fe40000000f00 */
[----:B------:R-:W-:Y:S02]  /*0590*/  LOP3.LUT R8, R4, 0x7fffffff, RZ, 0xc0, !PT ;  /* 0x7fffffff04087812 */ /* 0x000fe400078ec0ff */
[----:B------:R-:W-:-:S07]  /*05a0*/  LOP3.LUT R10, R6, 0x7, RZ, 0xc0, !PT ;  /* 0x00000007060a7812 */ /* 0x000fce00078ec0ff */
.L_x_196:
[----:B------:R-:W-:Y:S01]  /*05b0*/  ISETP.GE.AND P1, PT, R6, 0x1, PT ;  /* 0x000000010600780c */ /* 0x000fe20003f26270 */
[----:B------:R-:W-:Y:S01]  /*05c0*/  BSSY.RECONVERGENT B0, `(.L_x_184) ;  /* 0x00000b6000007945 */ /* 0x000fe20003800200 */
[----:B01----:R-:W-:Y:S01]  /*05d0*/  HFMA2 R24, -RZ, RZ, 0, 0 ;  /* 0x00000000ff187431 */ /* 0x003fe200000001ff */
[----:B--2---:R-:W-:-:S10]  /*05e0*/  MOV R20, RZ ;  /* 0x000000ff00147202 */ /* 0x004fd40000000f00 */
[----:B------:R-:W-:Y:S05]  /*05f0*/  @!P1 BRA `(.L_x_185) ;  /* 0x0000000800c89947 */ /* 0x000fea0003800000 */
[----:B------:R-:W0:Y:S01]  /*0600*/  LDC.64 R26, c[0x0][0x3c0] ;  /* 0x0000f000ff1a7b82 */ /* 0x000e220000000a00 */
[----:B------:R-:W-:Y:S01]  /*0610*/  BSSY.RECONVERGENT B3, `(.L_x_186) ;  /* 0x0000057000037945 */ /* 0x000fe20003800200 */
[----:B------:R-:W-:Y:S01]  /*0620*/  IADD3 R11, PT, PT, R7, 0x1, RZ ;  /* 0x00000001070b7810 */ /* 0x000fe20007ffe0ff */
[----:B------:R-:W-:Y:S01]  /*0630*/  IMAD.MOV.U32 R20, RZ, RZ, RZ ;  /* 0x000000ffff147224 */ /* 0x000fe200078e00ff */
[----:B------:R-:W-:Y:S02]  /*0640*/  MOV R23, RZ ;  /* 0x000000ff00177202 */ /* 0x000fe40000000f00 */
[----:B------:R-:W-:Y:S01]  /*0650*/  MOV R24, RZ ;  /* 0x000000ff00187202 */ /* 0x000fe20000000f00 */
[----:B0-----:R-:W-:Y:S01]  /*0660*/  IMAD.WIDE.U32 R26, R9, 0x8, R26 ;  /* 0x00000008091a7825 */ /* 0x001fe200078e001a */
[----:B------:R-:W-:Y:S06]  /*0670*/  @P0 BRA `(.L_x_187) ;  /* 0x0000000400400947 */ /* 0x000fec0003800000 */
[----:B------:R-:W0:Y:S01]  /*0680*/  LDCU UR5, c[0x0][0x3b0] ;  /* 0x00007600ff0577ac */ /* 0x000e220008000800 */
[----:B------:R-:W-:Y:S01]  /*0690*/  LOP3.LUT R23, R6, 0x7ffffff8, RZ, 0xc0, !PT ;  /* 0x7ffffff806177812 */ /* 0x000fe200078ec0ff */
[----:B------:R-:W-:Y:S01]  /*06a0*/  HFMA2 R20, -RZ, RZ, 0, 0 ;  /* 0x00000000ff147431 */ /* 0x000fe200000001ff */
[----:B------:R-:W-:Y:S01]  /*06b0*/  BSSY.RECONVERGENT B4, `(.L_x_187) ;  /* 0x000004c000047945 */ /* 0x000fe20003800200 */
[----:B------:R-:W-:Y:S02]  /*06c0*/  MOV R18, R5 ;  /* 0x0000000500127202 */ /* 0x000fe40000000f00 */
[----:B------:R-:W-:Y:S02]  /*06d0*/  IADD3 R19, PT, PT, -R23, RZ, RZ ;  /* 0x000000ff17137210 */ /* 0x000fe40007ffe1ff */
[----:B0-----:R-:W-:-:S13]  /*06e0*/  ISETP.GE.AND P1, PT, R11, UR5, PT ;  /* 0x000000050b007c0c */ /* 0x001fda000bf26270 */
.L_x_188:
[----:B------:R-:W-:Y:S01]  /*06f0*/  MOV R28, UR6 ;  /* 0x00000006001c7c02 */ /* 0x000fe20008000f00 */
[----:B------:R-:W-:Y:S01]  /*0700*/  IMAD.U32 R29, RZ, RZ, UR7 ;  /* 0x00000007ff1d7e24 */ /* 0x000fe2000f8e00ff */
[----:B------:R-:W0:Y:S03]  /*0710*/  LDCU UR5, c[0x0][0x3b0] ;  /* 0x00007600ff0577ac */ /* 0x000e260008000800 */
[----:B------:R-:W-:-:S05]  /*0720*/  IMAD.WIDE R28, R18, 0x8, R28 ;  /* 0x00000008121c7825 */ /* 0x000fca00078e021c */
[----:B------:R-:W2:Y:S04]  /*0730*/  LDG.E.64 R14, desc[UR8][R28.64+-0x20] ;  /* 0xffffe0081c0e7981 */ /* 0x000ea8000c1e1b00 */
[----:B------:R-:W3:Y:S01]  /*0740*/  LDG.E.64 R12, desc[UR8][R28.64+-0x18] ;  /* 0xffffe8081c0c7981 */ /* 0x000ee2000c1e1b00 */
[----:B--2---:R-:W0:Y:S02]  /*0750*/  F2I.TRUNC.NTZ R14, R14 ;  /* 0x0000000e000e7305 */ /* 0x004e24000020f100 */
[----:B0-----:R-:W-:-:S04]  /*0760*/  IMAD R17, R14, UR5, RZ ;  /* 0x000000050e117c24 */ /* 0x001fc8000f8e02ff */
[----:B------:R-:W-:-:S05]  /*0770*/  IMAD.WIDE R16, R17, 0x4, R26 ;  /* 0x0000000411107825 */ /* 0x000fca00078e021a */
[----:B------:R-:W2:Y:S04]  /*0780*/  LDG.E R25, desc[UR8][R16.64] ;  /* 0x0000000810197981 */ /* 0x000ea8000c1e1900 */
[----:B------:R2:W4:Y:S01]  /*0790*/  @!P1 LDG.E R17, desc[UR8][R16.64+0x4] ;  /* 0x0000040810119981 */ /* 0x000522000c1e1900 */
[----:B---3--:R-:W0:Y:S01]  /*07a0*/  F2I.TRUNC.NTZ R12, R12 ;  /* 0x0000000c000c7305 */ /* 0x008e22000020f100 */
[----:B--2---:R-:W-:Y:S01]  /*07b0*/  FFMA R16, R15, R25, R24 ;  /* 0x000000190f107223 */ /* 0x004fe20000000018 */
[----:B0-----:R-:W-:-:S04]  /*07c0*/  IMAD R25, R12, UR5, RZ ;  /* 0x000000050c197c24 */ /* 0x001fc8000f8e02ff */
[----:B------:R-:W-:-:S04]  /*07d0*/  IMAD.WIDE R24, R25, 0x4, R26 ;  /* 0x0000000419187825 */ /* 0x000fc800078e021a */
[----:B----4-:R-:W-:Y:S01]  /*07e0*/  @!P1 FFMA R20, R15, R17, R20 ;  /* 0x000000110f149223 */ /* 0x010fe20000000014 */
[----:B------:R-:W2:Y:S04]  /*07f0*/  LDG.E R12, desc[UR8][R24.64] ;  /* 0x00000008180c7981 */ /* 0x000ea8000c1e1900 */
[----:B------:R-:W3:Y:S04]  /*0800*/  LDG.E.64 R14, desc[UR8][R28.64+-0x10] ;  /* 0xfffff0081c0e7981 */ /* 0x000ee8000c1e1b00 */
[----:B------:R2:W4:Y:S01]  /*0810*/  @!P1 LDG.E R25, desc[UR8][R24.64+0x4] ;  /* 0x0000040818199981 */ /* 0x000522000c1e1900 */
[----:B---3--:R-:W0:Y:S01]  /*0820*/  F2I.TRUNC.NTZ R14, R14 ;  /* 0x0000000e000e7305 */ /* 0x008e22000020f100 */
[C---:B--2---:R-:W-:Y:S01]  /*0830*/  FFMA R24, R13.reuse, R12, R16 ;  /* 0x0000000c0d187223 */ /* 0x044fe20000000010 */
[----:B----4-:R-:W-:-:S02]  /*0840*/  @!P1 FFMA R20, R13, R25, R20 ;  /* 0x000000190d149223 */ /* 0x010fc40000000014 */
[----:B------:R-:W2:Y:S01]  /*0850*/  LDG.E.64 R12, desc[UR8][R28.64+-0x8] ;  /* 0xfffff8081c0c7981 */ /* 0x000ea2000c1e1b00 */
[----:B0-----:R-:W-:-:S04]  /*0860*/  IMAD R17, R14, UR5, RZ ;  /* 0x000000050e117c24 */ /* 0x001fc8000f8e02ff */
[----:B------:R-:W-:-:S05]  /*0870*/  IMAD.WIDE R16, R17, 0x4, R26 ;  /* 0x0000000411107825 */ /* 0x000fca00078e021a */
[----:B------:R-:W3:Y:S04]  /*0880*/  LDG.E R14, desc[UR8][R16.64] ;  /* 0x00000008100e7981 */ /* 0x000ee8000c1e1900 */
[----:B------:R3:W4:Y:S01]  /*0890*/  @!P1 LDG.E R17, desc[UR8][R16.64+0x4] ;  /* 0x0000040810119981 */ /* 0x000722000c1e1900 */
[----:B--2---:R-:W0:Y:S02]  /*08a0*/  F2I.TRUNC.NTZ R12, R12 ;  /* 0x0000000c000c7305 */ /* 0x004e24000020f100 */
[----:B0-----:R-:W-:Y:S02]  /*08b0*/  IMAD R25, R12, UR5, RZ ;  /* 0x000000050c197c24 */ /* 0x001fe4000f8e02ff */
[----:B---3--:R-:W-:Y:S02]  /*08c0*/  FFMA R16, R15, R14, R24 ;  /* 0x0000000e0f107223 */ /* 0x008fe40000000018 */
[----:B------:R-:W-:-:S05]  /*08d0*/  IMAD.WIDE R24, R25, 0x4, R26 ;  /* 0x0000000419187825 */ /* 0x000fca00078e021a */
[----:B------:R-:W2:Y:S01]  /*08e0*/  LDG.E R12, desc[UR8][R24.64] ;  /* 0x00000008180c7981 */ /* 0x000ea2000c1e1900 */
[----:B----4-:R-:W-:-:S03]  /*08f0*/  @!P1 FFMA R20, R15, R17, R20 ;  /* 0x000000110f149223 */ /* 0x010fc60000000014 */
[----:B------:R-:W3:Y:S04]  /*0900*/  LDG.E.64 R14, desc[UR8][R28.64] ;  /* 0x000000081c0e7981 */ /* 0x000ee8000c1e1b00 */
[----:B------:R2:W4:Y:S01]  /*0910*/  @!P1 LDG.E R25, desc[UR8][R24.64+0x4] ;  /* 0x0000040818199981 */ /* 0x000522000c1e1900 */
[----:B---3--:R-:W0:Y:S01]  /*0920*/  F2I.TRUNC.NTZ R14, R14 ;  /* 0x0000000e000e7305 */ /* 0x008e22000020f100 */
[C---:B--2---:R-:W-:Y:S01]  /*0930*/  FFMA R24, R13.reuse, R12, R16 ;  /* 0x0000000c0d187223 */ /* 0x044fe20000000010 */
[----:B----4-:R-:W-:Y:S02]  /*0940*/  @!P1 FFMA R20, R13, R25, R20 ;  /* 0x000000190d149223 */ /* 0x010fe40000000014 */
        /* <DEDUP_REMOVED lines=12> */
[----:B------:R2:W4:Y:S02]  /*0a10*/  @!P1 LDG.E R25, desc[UR8][R24.64+0x4] ;  /* 0x0000040818199981 */ /* 0x000524000c1e1900 */
[C---:B--2---:R-:W-:Y:S02]  /*0a20*/  FFMA R24, R13.reuse, R12, R16 ;  /* 0x0000000c0d187223 */ /* 0x044fe40000000010 */
[----:B------:R-:W2:Y:S01]  /*0a30*/  LDG.E.64 R16, desc[UR8][R28.64+0x18] ;  /* 0x000018081c107981 */ /* 0x000ea2000c1e1b00 */
[----:B---3--:R-:W0:Y:S01]  /*0a40*/  F2I.TRUNC.NTZ R14, R14 ;  /* 0x0000000e000e7305 */ /* 0x008e22000020f100 */
[----:B----4-:R-:W-:Y:S01]  /*0a50*/  @!P1 FFMA R20, R13, R25, R20 ;  /* 0x000000190d149223 */ /* 0x010fe20000000014 */
[----:B0-----:R-:W-:-:S04]  /*0a60*/  IMAD R13, R14, UR5, RZ ;  /* 0x000000050e0d7c24 */ /* 0x001fc8000f8e02ff */
[----:B------:R-:W-:-:S05]  /*0a70*/  IMAD.WIDE R12, R13, 0x4, R26 ;  /* 0x000000040d0c7825 */ /* 0x000fca00078e021a */
[----:B------:R-:W3:Y:S04]  /*0a80*/  LDG.E R14, desc[UR8][R12.64] ;  /* 0x000000080c0e7981 */ /* 0x000ee8000c1e1900 */
[----:B------:R0:W4:Y:S01]  /*0a90*/  @!P1 LDG.E R25, desc[UR8][R12.64+0x4] ;  /* 0x000004080c199981 */ /* 0x000122000c1e1900 */
[----:B--2---:R-:W1:Y:S02]  /*0aa0*/  F2I.TRUNC.NTZ R16, R16 ;  /* 0x0000001000107305 */ /* 0x004e64000020f100 */
[----:B-1----:R-:W-:-:S04]  /*0ab0*/  IMAD R16, R16, UR5, RZ ;  /* 0x0000000510107c24 */ /* 0x002fc8000f8e02ff */
[----:B0-----:R-:W-:-:S05]  /*0ac0*/  IMAD.WIDE R12, R16, 0x4, R26 ;  /* 0x00000004100c7825 */ /* 0x001fca00078e021a */
[----:B------:R-:W2:Y:S01]  /*0ad0*/  @!P1 LDG.E R29, desc[UR8][R12.64+0x4] ;  /* 0x000004080c1d9981 */ /* 0x000ea2000c1e1900 */
[----:B---3--:R-:W-:-:S03]  /*0ae0*/  FFMA R14, R15, R14, R24 ;  /* 0x0000000e0f0e7223 */ /* 0x008fc60000000018 */
[----:B------:R-:W3:Y:S01]  /*0af0*/  LDG.E R24, desc[UR8][R12.64] ;  /* 0x000000080c187981 */ /* 0x000ee2000c1e1900 */
[----:B------:R-:W-:-:S04]  /*0b00*/  IADD3 R19, PT, PT, R19, 0x8, RZ ;  /* 0x0000000813137810 */ /* 0x000fc80007ffe0ff */
[----:B------:R-:W-:Y:S01]  /*0b10*/  ISETP.NE.AND P2, PT, R19, RZ, PT ;  /* 0x000000ff1300720c */ /* 0x000fe20003f45270 */
[----:B----4-:R-:W-:Y:S01]  /*0b20*/  @!P1 FFMA R20, R15, R25, R20 ;  /* 0x000000190f149223 */ /* 0x010fe20000000014 */
[----:B------:R-:W-:-:S03]  /*0b30*/  IADD3 R18, PT, PT, R18, 0x8, RZ ;  /* 0x0000000812127810 */ /* 0x000fc60007ffe0ff */
[C---:B--2---:R-:W-:Y:S01]  /*0b40*/  @!P1 FFMA R20, R17.reuse, R29, R20 ;  /* 0x0000001d11149223 */ /* 0x044fe20000000014 */
[----:B---3--:R-:W-:-:S07]  /*0b50*/  FFMA R24, R17, R24, R14 ;  /* 0x0000001811187223 */ /* 0x008fce000000000e */
[----:B------:R-:W-:Y:S05]  /*0b60*/  @P2 BRA `(.L_x_188) ;  /* 0xfffffff800e02947 */ /* 0x000fea000383ffff */
[----:B------:R-:W-:Y:S05]  /*0b70*/  BSYNC.RECONVERGENT B4 ;  /* 0x0000000000047941 */ /* 0x000fea0003800200 */
.L_x_187:
[----:B------:R-:W-:Y:S05]  /*0b80*/  BSYNC.RECONVERGENT B3 ;  /* 0x0000000000037941 */ /* 0x000fea0003800200 */
.L_x_186:
        /* <DEDUP_REMOVED lines=8> */
[----:B------:R-:W1:Y:S04]  /*0c10*/  LDCU UR5, c[0x0][0x3b0] ;  /* 0x00007600ff0577ac */ /* 0x000e680008000800 */
[----:B0-----:R-:W-:-:S05]  /*0c20*/  IMAD.WIDE R28, R13, 0x8, R28 ;  /* 0x000000080d1c7825 */ /* 0x001fca00078e021c */
[----:B------:R-:W2:Y:S01]  /*0c30*/  LDG.E.64 R12, desc[UR8][R28.64] ;  /* 0x000000081c0c7981 */ /* 0x000ea2000c1e1b00 */
[----:B-1----:R-:W-:-:S03]  /*0c40*/  ISETP.GE.AND P1, PT, R11, UR5, PT ;  /* 0x000000050b007c0c */ /* 0x002fc6000bf26270 */
[----:B------:R-:W3:Y:S01]  /*0c50*/  LDG.E.64 R14, desc[UR8][R28.64+0x8] ;  /* 0x000008081c0e7981 */ /* 0x000ee2000c1e1b00 */
[----:B--2---:R-:W0:Y:S02]  /*0c60*/  F2I.TRUNC.NTZ R12, R12 ;  /* 0x0000000c000c7305 */ /* 0x004e24000020f100 */
[----:B0-----:R-:W-:-:S04]  /*0c70*/  IMAD R17, R12, UR5, RZ ;  /* 0x000000050c117c24 */ /* 0x001fc8000f8e02ff */
[----:B------:R-:W-:-:S05]  /*0c80*/  IMAD.WIDE R16, R17, 0x4, R26 ;  /* 0x0000000411107825 */ /* 0x000fca00078e021a */
[----:B------:R-:W2:Y:S04]  /*0c90*/  LDG.E R18, desc[UR8][R16.64] ;  /* 0x0000000810127981 */ /* 0x000ea8000c1e1900 */
[----:B------:R-:W4:Y:S01]  /*0ca0*/  @!P1 LDG.E R25, desc[UR8][R16.64+0x4] ;  /* 0x0000040810199981 */ /* 0x000f22000c1e1900 */
[----:B---3--:R-:W0:Y:S03]  /*0cb0*/  F2I.TRUNC.NTZ R14, R14 ;  /* 0x0000000e000e7305 */ /* 0x008e26000020f100 */
[----:B------:R-:W3:Y:S01]  /*0cc0*/  LDG.E.64 R16, desc[UR8][R28.64+0x10] ;  /* 0x000010081c107981 */ /* 0x000ee2000c1e1b00 */
[----:B--2---:R-:W-:-:S03]  /*0cd0*/  FFMA R12, R13, R18, R24 ;  /* 0x000000120d0c7223 */ /* 0x004fc60000000018 */
[----:B------:R-:W2:Y:S01]  /*0ce0*/  LDG.E.64 R18, desc[UR8][R28.64+0x18] ;  /* 0x000018081c127981 */ /* 0x000ea2000c1e1b00 */
[----:B----4-:R-:W-:Y:S01]  /*0cf0*/  @!P1 FFMA R20, R13, R25, R20 ;  /* 0x000000190d149223 */ /* 0x010fe20000000014 */
[----:B0-----:R-:W-:-:S04]  /*0d00*/  IMAD R25, R14, UR5, RZ ;  /* 0x000000050e197c24 */ /* 0x001fc8000f8e02ff */
[----:B------:R-:W-:-:S05]  /*0d10*/  IMAD.WIDE R24, R25, 0x4, R26 ;  /* 0x0000000419187825 */ /* 0x000fca00078e021a */
[----:B------:R-:W4:Y:S04]  /*0d20*/  LDG.E R13, desc[UR8][R24.64] ;  /* 0x00000008180d7981 */ /* 0x000f28000c1e1900 */
[----:B------:R-:W5:Y:S01]  /*0d30*/  @!P1 LDG.E R25, desc[UR8][R24.64+0x4] ;  /* 0x0000040818199981 */ /* 0x000f62000c1e1900 */
[----:B---3--:R-:W0:Y:S02]  /*0d40*/  F2I.TRUNC.NTZ R16, R16 ;  /* 0x0000001000107305 */ /* 0x008e24000020f100 */
[----:B0-----:R-:W-:-:S06]  /*0d50*/  IMAD R14, R16, UR5, RZ ;  /* 0x00000005100e7c24 */ /* 0x001fcc000f8e02ff */
[----:B--2---:R-:W0:Y:S01]  /*0d60*/  F2I.TRUNC.NTZ R18, R18 ;  /* 0x0000001200127305 */ /* 0x004e22000020f100 */
[----:B----4-:R-:W-:Y:S01]  /*0d70*/  FFMA R16, R15, R13, R12 ;  /* 0x0000000d0f107223 */ /* 0x010fe2000000000c */
[----:B------:R-:W-:-:S04]  /*0d80*/  IMAD.WIDE R12, R14, 0x4, R26 ;  /* 0x000000040e0c7825 */ /* 0x000fc800078e021a */
[----:B0-----:R-:W-:Y:S01]  /*0d90*/  IMAD R29, R18, UR5, RZ ;  /* 0x00000005121d7c24 */ /* 0x001fe2000f8e02ff */
[----:B------:R-:W2:Y:S01]  /*0da0*/  LDG.E R28, desc[UR8][R12.64] ;  /* 0x000000080c1c7981 */ /* 0x000ea2000c1e1900 */
[----:B-----5:R-:W-:Y:S02]  /*0db0*/  @!P1 FFMA R20, R15, R25, R20 ;  /* 0x000000190f149223 */ /* 0x020fe40000000014 */
[----:B------:R-:W-:Y:S02]  /*0dc0*/  IMAD.WIDE R14, R29, 0x4, R26 ;  /* 0x000000041d0e7825 */ /* 0x000fe400078e021a */
[----:B------:R-:W3:Y:S04]  /*0dd0*/  @!P1 LDG.E R29, desc[UR8][R12.64+0x4] ;  /* 0x000004080c1d9981 */ /* 0x000ee8000c1e1900 */
[----:B------:R-:W4:Y:S04]  /*0de0*/  LDG.E R24, desc[UR8][R14.64] ;  /* 0x000000080e187981 */ /* 0x000f28000c1e1900 */
[----:B------:R-:W5:Y:S01]  /*0df0*/  @!P1 LDG.E R25, desc[UR8][R14.64+0x4] ;  /* 0x000004080e199981 */ /* 0x000f62000c1e1900 */
[----:B------:R-:W-:Y:S01]  /*0e00*/  IADD3 R23, PT, PT, R23, 0x4, RZ ;  /* 0x0000000417177810 */ /* 0x000fe20007ffe0ff */
[C---:B--2---:R-:W-:Y:S01]  /*0e10*/  FFMA R16, R17.reuse, R28, R16 ;  /* 0x0000001c11107223 */ /* 0x044fe20000000010 */
[----:B---3--:R-:W-:-:S03]  /*0e20*/  @!P1 FFMA R20, R17, R29, R20 ;  /* 0x0000001d11149223 */ /* 0x008fc60000000014 */
[C---:B----4-:R-:W-:Y:S01]  /*0e30*/  FFMA R24, R19.reuse, R24, R16 ;  /* 0x0000001813187223 */ /* 0x050fe20000000010 */
[----:B-----5:R-:W-:-:S07]  /*0e40*/  @!P1 FFMA R20, R19, R25, R20 ;  /* 0x0000001913149223 */ /* 0x020fce0000000014 */
.L_x_190:
[----:B------:R-:W-:Y:S05]  /*0e50*/  BSYNC.RECONVERGENT B3 ;  /* 0x0000000000037941 */ /* 0x000fea0003800200 */
.L_x_189:
[----:B------:R-:W-:-:S13]  /*0e60*/  LOP3.LUT P1, R12, R6, 0x3, RZ, 0xc0, !PT ;  /* 0x00000003060c7812 */ /* 0x000fda000782c0ff */
[----:B------:R-:W-:Y:S05]  /*0e70*/  @!P1 BRA `(.L_x_185) ;  /* 0x0000000000a89947 */ /* 0x000fea0003800000 */
[----:B------:R-:W-:Y:S01]  /*0e80*/  ISETP.NE.AND P1, PT, R12, 0x1, PT ;  /* 0x000000010c00780c */ /* 0x000fe20003f25270 */
[----:B------:R-:W-:Y:S01]  /*0e90*/  BSSY.RECONVERGENT B3, `(.L_x_191) ;  /* 0x000001a000037945 */ /* 0x000fe20003800200 */
[----:B------:R-:W-:-:S04]  /*0ea0*/  LOP3.LUT R13, R6, 0x1, RZ, 0xc0, !PT ;  /* 0x00000001060d7812 */ /* 0x000fc800078ec0ff */
[----:B------:R-:W-:-:S07]  /*0eb0*/  ISETP.NE.U32.AND P2, PT, R13, 0x1, PT ;  /* 0x000000010d00780c */ /* 0x000fce0003f45070 */
[----:B------:R-:W-:Y:S06]  /*0ec0*/  @!P1 BRA `(.L_x_192) ;  /* 0x0000000000589947 */ /* 0x000fec0003800000 */
[----:B------:R-:W0:Y:S01]  /*0ed0*/  LDC.64 R28, c[0x0][0x388] ;  /* 0x0000e200ff1c7b82 */ /* 0x000e220000000a00 */
[----:B------:R-:W-:Y:S01]  /*0ee0*/  IADD3 R13, PT, PT, R5, R23, RZ ;  /* 0x00000017050d7210 */ /* 0x000fe20007ffe0ff */
[----:B------:R-:W1:Y:S04]  /*0ef0*/  LDCU UR5, c[0x0][0x3b0] ;  /* 0x00007600ff0577ac */ /* 0x000e680008000800 */
[----:B0-----:R-:W-:-:S05]  /*0f00*/  IMAD.WIDE R28, R13, 0x8, R28 ;  /* 0x000000080d1c7825 */ /* 0x001fca00078e021c */
[----:B------:R-:W2:Y:S04]  /*0f10*/  LDG.E.64 R12, desc[UR8][R28.64] ;  /* 0x000000081c0c7981 */ /* 0x000ea8000c1e1b00 */
[----:B------:R-:W3:Y:S01]  /*0f20*/  LDG.E.64 R14, desc[UR8][R28.64+0x8] ;  /* 0x000008081c0e7981 */ /* 0x000ee2000c1e1b00 */
[----:B-1----:R-:W-:Y:S01]  /*0f30*/  ISETP.GE.AND P1, PT, R11, UR5, PT ;  /* 0x000000050b007c0c */ /* 0x002fe2000bf26270 */
[----:B--2---:R-:W0:Y:S08]  /*0f40*/  F2I.TRUNC.NTZ R12, R12 ;  /* 0x0000000c000c7305 */ /* 0x004e30000020f100 */
[----:B---3--:R-:W1:Y:S01]  /*0f50*/  F2I.TRUNC.NTZ R14, R14 ;  /* 0x0000000e000e7305 */ /* 0x008e62000020f100 */
[----:B0-----:R-:W-:-:S04]  /*0f60*/  IMAD R19, R12, UR5, RZ ;  /* 0x000000050c137c24 */ /* 0x001fc8000f8e02ff */
[----:B------:R-:W-:-:S04]  /*0f70*/  IMAD.WIDE R18, R19, 0x4, R26 ;  /* 0x0000000413127825 */ /* 0x000fc800078e021a */
[----:B-1----:R-:W-:Y:S01]  /*0f80*/  IMAD R17, R14, UR5, RZ ;  /* 0x000000050e117c24 */ /* 0x002fe2000f8e02ff */
[----:B------:R-:W2:Y:S03]  /*0f90*/  LDG.E R25, desc[UR8][R18.64] ;  /* 0x0000000812197981 */ /* 0x000ea6000c1e1900 */
[----:B------:R-:W-:-:S05]  /*0fa0*/  IMAD.WIDE R16, R17, 0x4, R26 ;  /* 0x0000000411107825 */ /* 0x000fca00078e021a */
[----:B------:R-:W3:Y:S04]  /*0fb0*/  LDG.E R28, desc[UR8][R16.64] ;  /* 0x00000008101c7981 */ /* 0x000ee8000c1e1900 */
[----:B------:R-:W4:Y:S04]  /*0fc0*/  @!P1 LDG.E R19, desc[UR8][R18.64+0x4] ;  /* 0x0000040812139981 */ /* 0x000f28000c1e1900 */
[----:B------:R-:W5:Y:S01]  /*0fd0*/  @!P1 LDG.E R29, desc[UR8][R16.64+0x4] ;  /* 0x00000408101d9981 */ /* 0x000f62000c1e1900 */
[----:B------:R-:W-:Y:S01]  /*0fe0*/  IADD3 R23, PT, PT, R23, 0x2, RZ ;  /* 0x0000000217177810 */ /* 0x000fe20007ffe0ff */
[----:B--2---:R-:W-:-:S04]  /*0ff0*/  FFMA R24, R13, R25, R24 ;  /* 0x000000190d187223 */ /* 0x004fc80000000018 */
[----:B---3--:R-:W-:Y:S01]  /*1000*/  FFMA R24, R15, R28, R24 ;  /* 0x0000001c0f187223 */ /* 0x008fe20000000018 */
[----:B----4-:R-:W-:-:S04]  /*1010*/  @!P1 FFMA R20, R13, R19, R20 ;  /* 0x000000130d149223 */ /* 0x010fc80000000014 */
[----:B-----5:R-:W-:-:S07]  /*1020*/  @!P1 FFMA R20, R15, R29, R20 ;  /* 0x0000001d0f149223 */ /* 0x020fce0000000014 */
.L_x_192:
[----:B------:R-:W-:Y:S05]  /*1030*/  BSYNC.RECONVERGENT B3 ;  /* 0x0000000000037941 */ /* 0x000fea0003800200 */
.L_x_191:
[----:B------:R-:W-:Y:S05]  /*1040*/  @P2 BRA `(.L_x_185) ;  /* 0x0000000000342947 */ /* 0x000fea0003800000 */
[----:B------:R-:W0:Y:S01]  /*1050*/  LDC.64 R12, c[0x0][0x388] ;  /* 0x0000e200ff0c7b82 */ /* 0x000e220000000a00 */
[----:B------:R-:W-:Y:S01]  /*1060*/  IMAD.IADD R23, R5, 0x1, R23 ;  /* 0x0000000105177824 */ /* 0x000fe200078e0217 */
[----:B------:R-:W1:Y:S03]  /*1070*/  LDCU UR5, c[0x0][0x3b0] ;  /* 0x00007600ff0577ac */ /* 0x000e660008000800 */
[----:B0-----:R-:W-:-:S06]  /*1080*/  IMAD.WIDE R12, R23, 0x8, R12 ;  /* 0x00000008170c7825 */ /* 0x001fcc00078e020c */
[----:B------:R-:W2:Y:S01]  /*1090*/  LDG.E.64 R12, desc[UR8][R12.64] ;  /* 0x000000080c0c7981 */ /* 0x000ea2000c1e1b00 */
[----:B-1----:R-:W-:Y:S01]  /*10a0*/  ISETP.GE.AND P1, PT, R11, UR5, PT ;  /* 0x000000050b007c0c */ /* 0x002fe2000bf26270 */
[----:B--2---:R-:W0:Y:S02]  /*10b0*/  F2I.TRUNC.NTZ R14, R12 ;  /* 0x0000000c000e7305 */ /* 0x004e24000020f100 */
[----:B0-----:R-:W-:-:S04]  /*10c0*/  IMAD R11, R14, UR5, RZ ;  /* 0x000000050e0b7c24 */ /* 0x001fc8000f8e02ff */
[----:B------:R-:W-:-:S05]  /*10d0*/  IMAD.WIDE R26, R11, 0x4, R26 ;  /* 0x000000040b1a7825 */ /* 0x000fca00078e021a */
[----:B------:R-:W2:Y:S04]  /*10e0*/  LDG.E R11, desc[UR8][R26.64] ;  /* 0x000000081a0b7981 */ /* 0x000ea8000c1e1900 */
[----:B------:R-:W3:Y:S01]  /*10f0*/  @!P1 LDG.E R15, desc[UR8][R26.64+0x4] ;  /* 0x000004081a0f9981 */ /* 0x000ee2000c1e1900 */
[C---:B--2---:R-:W-:Y:S01]  /*1100*/  FFMA R24, R13.reuse, R11, R24 ;  /* 0x0000000b0d187223 */ /* 0x044fe20000000018 */
[----:B---3--:R-:W-:-:S07]  /*1110*/  @!P1 FFMA R20, R13, R15, R20 ;  /* 0x0000000f0d149223 */ /* 0x008fce0000000014 */
.L_x_185:
[----:B------:R-:W-:Y:S05]  /*1120*/  BSYNC.RECONVERGENT B0 ;  /* 0x0000000000007941 */ /* 0x000fea0003800200 */
.L_x_184:
[----:B------:R-:W0:Y:S01]  /*1130*/  LDCU UR5, c[0x0][0x3a8] ;  /* 0x00007500ff0577ac */ /* 0x000e220008000800 */
[----:B------:R-:W-:Y:S01]  /*1140*/  BSSY.RECONVERGENT B0, `(.L_x_193) ;  /* 0x0000017000007945 */ /* 0x000fe20003800200 */
[----:B0-----:R-:W-:-:S13]  /*1150*/  ISETP.GE.AND P1, PT, R8, UR5, PT ;  /* 0x0000000508007c0c */ /* 0x001fda000bf26270 */
[----:B------:R-:W-:Y:S05]  /*1160*/  @P1 BRA `(.L_x_194) ;  /* 0x0000000000501947 */ /* 0x000fea0003800000 */
[----:B------:R-:W-:-:S13]  /*1170*/  ISETP.GT.AND P1, PT, R4, -0x1, PT ;  /* 0xffffffff0400780c */ /* 0x000fda0003f24270 */
[----:B------:R-:W-:Y:S05]  /*1180*/  @P1 BRA `(.L_x_195) ;  /* 0x0000000000281947 */ /* 0x000fea0003800000 */
[----:B------:R-:W0:Y:S01]  /*1190*/  LDCU UR5, c[0x0][0x3b0] ;  /* 0x00007600ff0577ac */ /* 0x000e220008000800 */
[----:B------:R-:W1:Y:S01]  /*11a0*/  LDC.64 R12, c[0x0][0x3c8] ;  /* 0x0000f200ff0c7b82 */ /* 0x000e620000000a00 */
[----:B0-----:R-:W-:Y:S01]  /*11b0*/  IMAD R11, R8, UR5, R7 ;  /* 0x00000005080b7c24 */ /* 0x001fe2000f8e0207 */
[----:B------:R-:W-:-:S04]  /*11c0*/  IADD3 R7, PT, PT, R7, 0x1, RZ ;  /* 0x0000000107077810 */ /* 0x000fc80007ffe0ff */
[----:B------:R-:W-:Y:S01]  /*11d0*/  ISETP.GE.AND P1, PT, R7, UR5, PT ;  /* 0x0000000507007c0c */ /* 0x000fe2000bf26270 */
[----:B-1----:R-:W-:-:S05]  /*11e0*/  IMAD.WIDE R12, R11, 0x4, R12 ;  /* 0x000000040b0c7825 */ /* 0x002fca00078e020c */
[----:B------:R1:W-:Y:S07]  /*11f0*/  REDG.E.ADD.F32.FTZ.RN.STRONG.GPU desc[UR8][R12.64], R24 ;  /* 0x000000180c0079a6 */ /* 0x0003ee000c12f308 */
[----:B------:R-:W-:Y:S05]  /*1200*/  @P1 BRA `(.L_x_194) ;  /* 0x0000000000281947 */ /* 0x000fea0003800000 */
[----:B------:R2:W-:Y:S01]  /*1210*/  REDG.E.ADD.F32.FTZ.RN.STRONG.GPU desc[UR8][R12.64+0x4], R20 ;  /* 0x000004140c0079a6 */ /* 0x0005e2000c12f308 */
[----:B------:R-:W-:Y:S05]  /*1220*/  BRA `(.L_x_194) ;  /* 0x0000000000207947 */ /* 0x000fea0003800000 */
.L_x_195:
[----:B------:R-:W0:Y:S01]  /*1230*/  LDCU UR5, c[0x0][0x3b0] ;  /* 0x00007600ff0577ac */ /* 0x000e220008000800 */
[----:B------:R-:W1:Y:S01]  /*1240*/  LDC.64 R12, c[0x0][0x3c8] ;  /* 0x0000f200ff0c7b82 */ /* 0x000e620000000a00 */
[----:B------:R-:W-:-:S04]  /*1250*/  IADD3 R11, PT, PT, R7, 0x1, RZ ;  /* 0x00000001070b7810 */ /* 0x000fc80007ffe0ff */
[----:B0-----:R-:W-:Y:S01]  /*1260*/  ISETP.GE.AND P1, PT, R11, UR5, PT ;  /* 0x000000050b007c0c */ /* 0x001fe2000bf26270 */
[----:B------:R-:W-:-:S04]  /*1270*/  IMAD R7, R8, UR5, R7 ;  /* 0x0000000508077c24 */ /* 0x000fc8000f8e0207 */
[----:B-1----:R-:W-:-:S05]  /*1280*/  IMAD.WIDE R12, R7, 0x4, R12 ;  /* 0x00000004070c7825 */ /* 0x002fca00078e020c */
[----:B------:R0:W-:Y:S04]  /*1290*/  STG.E desc[UR8][R12.64], R24 ;  /* 0x000000180c007986 */ /* 0x0001e8000c101908 */
[----:B------:R0:W-:Y:S02]  /*12a0*/  @!P1 STG.E desc[UR8][R12.64+0x4], R20 ;  /* 0x000004140c009986 */ /* 0x0001e4000c101908 */
.L_x_194:
[----:B------:R-:W-:Y:S05]  /*12b0*/  BSYNC.RECONVERGENT B0 ;  /* 0x0000000000007941 */ /* 0x000fea0003800200 */
.L_x_193:
[----:B------:R-:W3:Y:S01]  /*12c0*/  LDCU UR5, c[0x0][0x3b0] ;  /* 0x00007600ff0577ac */ /* 0x000ee20008000800 */
[----:B------:R-:W-:-:S04]  /*12d0*/  IADD3 R9, PT, PT, R9, 0x8, RZ ;  /* 0x0000000809097810 */ /* 0x000fc80007ffe0ff */
[----:B------:R-:W-:-:S04]  /*12e0*/  SHF.L.U32 R7, R9, 0x1, RZ ;  /* 0x0000000109077819 */ /* 0x000fc800000006ff */
[----:B---3--:R-:W-:-:S13]  /*12f0*/  ISETP.GE.AND P1, PT, R7, UR5, PT ;  /* 0x0000000507007c0c */ /* 0x008fda000bf26270 */
[----:B------:R-:W-:Y:S05]  /*1300*/  @!P1 BRA `(.L_x_196) ;  /* 0xfffffff000a89947 */ /* 0x000fea000383ffff */
[----:B------:R-:W-:Y:S05]  /*1310*/  BSYNC.RECONVERGENT B1 ;  /* 0x0000000000017941 */ /* 0x000fea0003800200 */
.L_x_183:
[----:B------:R-:W-:-:S07]  /*1320*/  MOV R7, R3 ;  /* 0x0000000300077202 */ /* 0x000fce0000000f00 */
.L_x_182:
[----:B------:R-:W-:Y:S05]  /*1330*/  BSYNC.RECONVERGENT B2 ;  /* 0x0000000000027941 */ /* 0x000fea0003800200 */
.L_x_181:
[----:B------:R-:W-:Y:S05]  /*1340*/  BRA `(.L_x_197) ;  /* 0xffffffec00707947 */ /* 0x000fea000383ffff */
.L_x_180:
[----:B------:R-:W-:Y:S01]  /*1350*/  BSSY B0, `(.L_x_198) ;  /* 0x0000005000007945 */ /* 0x000fe20003800000 */
[----:B------:R-:W-:-:S07]  /*1360*/  MOV R4, 0xffffffff ;  /* 0xffffffff00047802 */ /* 0x000fce0000000f00 */
[----:B-----5:R-:W-:Y:S05]  /*1370*/  WARPSYNC.COLLECTIVE R4, `(.L_x_199) ;  /* 0x0000000004087348 */ /* 0x020fea0003c00000 */
[----:B------:R-:W-:Y:S01]  /*1380*/  NOP ;  /* 0x0000000000007918 */ /* 0x000fe20000000000 */
[----:B-----5:R-:W-:Y:S05]  /*1390*/  ENDCOLLECTIVE ;  /* 0x000000000000791b */ /* 0x020fea0003800000 */
.L_x_199:
[----:B------:R-:W-:Y:S05]  /*13a0*/  BSYNC B0 ;  /* 0x0000000000007941 */ /* 0x000fea0003800000 */
.L_x_198:
[----:B------:R-:W-:Y:S01]  /*13b0*/  MOV R4, 0xffffffff ;  /* 0xffffffff00047802 */ /* 0x000fe20000000f00 */
[----:B------:R0:W-:Y:S06]  /*13c0*/  @!P0 STS [R2+UR4], R5 ;  /* 0x0000000502008988 */ /* 0x0001ec0008000804 */
[----:B0-----:R-:W-:Y:S05]  /*13d0*/  WARPSYNC.COLLECTIVE R4, `(.L_x_200) ;  /* 0x0000000004087348 */ /* 0x001fea0003c00000 */
[----:B------:R-:W-:Y:S01]  /*13e0*/  NOP ;  /* 0x0000000000007918 */ /* 0x000fe20000000000 */
[----:B0-----:R-:W-:Y:S05]  /*13f0*/  ENDCOLLECTIVE ;  /* 0x000000000000791b */ /* 0x001fea0003800000 */
.L_x_200:
[----:B------:R-:W-:Y:S05]  /*1400*/  BRA `(.L_x_201) ;  /* 0xffffffec00807947 */ /* 0x000fea000383ffff */
.L_x_202:
        /* <DEDUP_REMOVED lines=15> */
.L_x_230:


//--------------------- .text.flexspmm_cuda_k4_vec1_v31 --------------------------
	.section	.text.flexspmm_cuda_k4_vec1_v31,"ax",@progbits
	.align	128
        .global         flexspmm_cuda_k4_vec1_v31
        .type           flexspmm_cuda_k4_vec1_v31,@function
        .size           flexspmm_cuda_k4_vec1_v31,(.L_x_231 - flexspmm_cuda_k4_vec1_v31)
        .other          flexspmm_cuda_k4_vec1_v31,@"STO_CUDA_ENTRY STV_DEFAULT"
flexspmm_cuda_k4_vec1_v31:
.text.flexspmm_cuda_k4_vec1_v31:
        /* <DEDUP_REMOVED lines=14> */
[C---:B------:R-:W-:Y:S01]  /*00e0*/  LOP3.LUT R21, R0.reuse, 0x3, RZ, 0xc0, !PT ;  /* 0x0000000300157812 */ /* 0x040fe200078ec0ff */
[----:B----4-:R-:W-:Y:S01]  /*00f0*/  ULEA UR4, UR5, UR4, 0x18 ;  /* 0x0000000405047291 */ /* 0x010fe2000f8ec0ff */
[----:B------:R-:W-:Y:S02]  /*0100*/  LOP3.LUT R0, R0, 0x1c, RZ, 0xc0, !PT ;  /* 0x0000001c00007812 */ /* 0x000fe400078ec0ff */
[----:B------:R-:W-:Y:S02]  /*0110*/  SHF.R.U32.HI R22, RZ, 0x2, R23 ;  /* 0x00000002ff167819 */ /* 0x000fe40000011617 */
[----:B0-----:R-:W-:-:S07]  /*0120*/  LOP3.LUT R2, R4, 0x7c, RZ, 0xc0, !PT ;  /* 0x0000007c04027812 */ /* 0x001fce00078ec0ff */
.L_x_221:
[----:B------:R-:W-:Y:S01]  /*0130*/  ISETP.NE.AND P0, PT, R23, RZ, PT ;  /* 0x000000ff1700720c */ /* 0x000fe20003f05270 */
[----:B------:R-:W-:Y:S05]  /*0140*/  YIELD ;  /* 0x0000000000007946 */ /* 0x000fea0003800000 */
[----:B------:R-:W-:Y:S01]  /*0150*/  BSSY.RECONVERGENT B0, `(.L_x_203) ;  /* 0x0000007000007945 */ /* 0x000fe20003800200 */
[----:B------:R-:W-:-:S06]  /*0160*/  HFMA2 R5, -RZ, RZ, 0, 0 ;  /* 0x00000000ff057431 */ /* 0x000fcc00000001ff */
[----:B01----:R-:W-:Y:S05]  /*0170*/  @P0 BRA `(.L_x_204) ;  /* 0x0000000000100947 */ /* 0x003fea0003800000 */
[----:B------:R-:W0:Y:S01]  /*0180*/  LDC.64 R4, c[0x0][0x3a0] ;  /* 0x0000e800ff047b82 */ /* 0x000e220000000a00 */
[----:B------:R-:W-:Y:S01]  /*0190*/  MOV R3, 0x1 ;  /* 0x0000000100037802 */ /* 0x000fe20000000f00 */
[----:B0-----:R-:W-:-:S06]  /*01a0*/  IMAD.WIDE R4, R7, 0x4, R4 ;  /* 0x0000000407047825 */ /* 0x001fcc00078e0204 */
[----:B------:R0:W5:Y:S02]  /*01b0*/  ATOMG.E.ADD.STRONG.GPU PT, R5, desc[UR8][R4.64], R3 ;  /* 0x80000003040579a8 */ /* 0x00016400081ef108 */
.L_x_204:
[----:B------:R-:W-:Y:S05]  /*01c0*/  BSYNC.RECONVERGENT B0 ;  /* 0x0000000000007941 */ /* 0x000fea0003800200 */
.L_x_203:
[----:B------:R-:W-:Y:S01]  /*01d0*/  UMOV UR5, 0xffffffff ;  /* 0xffffffff00057882 */ /* 0x000fe20000000000 */
[----:B0-----:R-:W-:Y:S02]  /*01e0*/  MOV R3, R7 ;  /* 0x0000000700037202 */ /* 0x001fe40000000f00 */
[----:B------:R-:W-:Y:S05]  /*01f0*/  BRA.DIV UR5, `(.L_x_205) ;  /* 0x0000000e05947947 */ /* 0x000fea000b800000 */
[----:B------:R-:W-:Y:S01]  /*0200*/  NOP ;  /* 0x0000000000007918 */ /* 0x000fe20000000000 */
[----:B-----5:R0:W-:Y:S01]  /*0210*/  @!P0 STS [R2+UR4], R5 ;  /* 0x0000000502008988 */ /* 0x0201e20008000804 */
[----:B------:R-:W-:Y:S01]  /*0220*/  NOP ;  /* 0x0000000000007918 */ /* 0x000fe20000000000 */
.L_x_225:
        /* <DEDUP_REMOVED lines=13> */
[----:B------:R-:W-:Y:S01]  /*0300*/  IMAD.SHL.U32 R9, R5, 0x8, RZ ;  /* 0x0000000805097824 */ /* 0x000fe200078e00ff */
[----:B------:R-:W1:Y:S03]  /*0310*/  LDCU UR5, c[0x0][0x3b0] ;  /* 0x00007600ff0577ac */ /* 0x000e660008000800 */
[----:B0-----:R-:W-:Y:S01]  /*0320*/  IMAD.WIDE R6, R9, 0x4, R6 ;  /* 0x0000000409067825 */ /* 0x001fe200078e0206 */
[C---:B------:R-:W-:Y:S02]  /*0330*/  ISETP.EQ.AND P2, PT, R0.reuse, 0x4, PT ;  /* 0x000000040000780c */ /* 0x040fe40003f42270 */
[----:B------:R-:W0:Y:S02]  /*0340*/  LDC.64 R8, c[0x0][0x380] ;  /* 0x0000e000ff087b82 */ /* 0x000e240000000a00 */
        /* <DEDUP_REMOVED lines=8> */
[----:B------:R-:W-:-:S02]  /*03d0*/  ISETP.EQ.AND P3, PT, R0, 0x8, PT ;  /* 0x000000080000780c */ /* 0x000fc40003f62270 */
[C---:B------:R-:W-:Y:S02]  /*03e0*/  ISETP.EQ.AND P1, PT, R0.reuse, RZ, PT ;  /* 0x000000ff0000720c */ /* 0x040fe40003f22270 */
[C---:B------:R-:W-:Y:S02]  /*03f0*/  ISETP.EQ.AND P0, PT, R0.reuse, 0xc, PT ;  /* 0x0000000c0000780c */ /* 0x040fe40003f02270 */
[C---:B------:R-:W-:Y:S02]  /*0400*/  ISETP.EQ.AND P1, PT, R0.reuse, 0x10, PT ;  /* 0x000000100000780c */ /* 0x040fe40003f22270 */
[----:B-1----:R-:W-:Y:S02]  /*0410*/  MOV R7, R3 ;  /* 0x0000000300077202 */ /* 0x002fe40000000f00 */
[----:B--2---:R-:W-:Y:S02]  /*0420*/  @P2 MOV R4, R10 ;  /* 0x0000000a00042202 */ /* 0x004fe40000000f00 */
[----:B------:R-:W-:-:S02]  /*0430*/  ISETP.EQ.AND P2, PT, R0, 0x14, PT ;  /* 0x000000140000780c */ /* 0x000fc40003f42270 */
[----:B---3--:R-:W-:Y:S02]  /*0440*/  @P3 MOV R4, R11 ;  /* 0x0000000b00043202 */ /* 0x008fe40000000f00 */
[C---:B------:R-:W-:Y:S02]  /*0450*/  ISETP.EQ.AND P3, PT, R0.reuse, 0x18, PT ;  /* 0x000000180000780c */ /* 0x040fe40003f62270 */
[----:B----4-:R-:W-:Y:S02]  /*0460*/  @P0 MOV R4, R12 ;  /* 0x0000000c00040202 */ /* 0x010fe40000000f00 */
[----:B------:R-:W-:Y:S01]  /*0470*/  ISETP.EQ.AND P0, PT, R0, 0x1c, PT ;  /* 0x0000001c0000780c */ /* 0x000fe20003f02270 */
[----:B-----5:R-:W-:Y:S01]  /*0480*/  @P1 IMAD.MOV.U32 R4, RZ, RZ, R13 ;  /* 0x000000ffff041224 */ /* 0x020fe200078e000d */
[----:B------:R-:W-:Y:S01]  /*0490*/  ISETP.GE.AND P1, PT, R21, UR5, PT ;  /* 0x0000000515007c0c */ /* 0x000fe2000bf26270 */
[----:B------:R-:W-:Y:S02]  /*04a0*/  IMAD R13, R5, 0x9, R22 ;  /* 0x00000009050d7824 */ /* 0x000fe400078e0216 */
[----:B------:R-:W-:-:S02]  /*04b0*/  @P2 MOV R4, R14 ;  /* 0x0000000e00042202 */ /* 0x000fc40000000f00 */
[----:B0-----:R-:W-:Y:S02]  /*04c0*/  IMAD.WIDE R12, R13, 0x4, R8 ;  /* 0x000000040d0c7825 */ /* 0x001fe400078e0208 */
[----:B------:R-:W-:-:S04]  /*04d0*/  @P3 MOV R4, R15 ;  /* 0x0000000f00043202 */ /* 0x000fc80000000f00 */
[----:B------:R-:W-:Y:S02]  /*04e0*/  @P0 MOV R4, R16 ;  /* 0x0000001000040202 */ /* 0x000fe40000000f00 */
[----:B------:R-:W-:Y:S05]  /*04f0*/  @P1 BRA `(.L_x_207) ;  /* 0x0000000800cc1947 */ /* 0x000fea0003800000 */
[----:B------:R-:W2:Y:S04]  /*0500*/  LDG.E R5, desc[UR8][R12.64] ;  /* 0x000000080c057981 */ /* 0x000ea8000c1e1900 */
[----:B------:R-:W2:Y:S01]  /*0510*/  LDG.E R6, desc[UR8][R12.64+0x4] ;  /* 0x000004080c067981 */ /* 0x000ea2000c1e1900 */
[----:B------:R-:W-:Y:S01]  /*0520*/  BSSY.RECONVERGENT B1, `(.L_x_208) ;  /* 0x00000af000017945 */ /* 0x000fe20003800200 */
[----:B------:R-:W-:Y:S02]  /*0530*/  LOP3.LUT R8, R4, 0x7fffffff, RZ, 0xc0, !PT ;  /* 0x7fffffff04087812 */ /* 0x000fe400078ec0ff */
[----:B------:R-:W-:Y:S01]  /*0540*/  MOV R9, R21 ;  /* 0x0000001500097202 */ /* 0x000fe20000000f00 */
[C---:B--2---:R-:W-:Y:S01]  /*0550*/  IMAD.IADD R7, R5.reuse, 0x1, -R6 ;  /* 0x0000000105077824 */ /* 0x044fe200078e0a06 */
[----:B------:R-:W-:-:S04]  /*0560*/  IADD3 R6, PT, PT, -R5, R6, RZ ;  /* 0x0000000605067210 */ /* 0x000fc80007ffe1ff */
[----:B------:R-:W-:Y:S02]  /*0570*/  ISETP.GT.U32.AND P0, PT, R7, -0x8, PT ;  /* 0xfffffff80700780c */ /* 0x000fe40003f04070 */
[C---:B------:R-:W-:Y:S02]  /*0580*/  LOP3.LUT R7, R6.reuse, 0x7ffffff8, RZ, 0xc0, !PT ;  /* 0x7ffffff806077812 */ /* 0x040fe400078ec0ff */
[----:B------:R-:W-:Y:S02]  /*0590*/  LOP3.LUT R10, R6, 0x7, RZ, 0xc0, !PT ;  /* 0x00000007060a7812 */ /* 0x000fe400078ec0ff */
[----:B------:R-:W-:-:S07]  /*05a0*/  IADD3 R11, PT, PT, -R7, RZ, RZ ;  /* 0x000000ff070b7210 */ /* 0x000fce0007ffe1ff */
.L_x_220:
[----:B------:R-:W-:Y:S01]  /*05b0*/  ISETP.GE.AND P1, PT, R6, 0x1, PT ;  /* 0x000000010600780c */ /* 0x000fe20003f26270 */
[----:B------:R-:W-:Y:S01]  /*05c0*/  BSSY.RECONVERGENT B0, `(.L_x_209) ;  /* 0x000008e000007945 */ /* 0x000fe20003800200 */
[----:B01----:R-:W-:-:S11]  /*05d0*/  HFMA2 R24, -RZ, RZ, 0, 0 ;  /* 0x00000000ff187431 */ /* 0x003fd600000001ff */
[----:B------:R-:W-:Y:S05]  /*05e0*/  @!P1 BRA `(.L_x_210) ;  /* 0x00000008002c9947 */ /* 0x000fea0003800000 */
[----:B------:R-:W-:Y:S01]  /*05f0*/  BSSY.RECONVERGENT B3, `(.L_x_211) ;  /* 0x0000043000037945 */ /* 0x000fe20003800200 */
[----:B------:R-:W-:Y:S01]  /*0600*/  IMAD.MOV.U32 R24, RZ, RZ, RZ ;  /* 0x000000ffff187224 */ /* 0x000fe200078e00ff */
[----:B------:R-:W-:Y:S02]  /*0610*/  MOV R28, RZ ;  /* 0x000000ff001c7202 */ /* 0x000fe40000000f00 */
[----:B------:R-:W-:Y:S05]  /*0620*/  @P0 BRA `(.L_x_212) ;  /* 0x0000000000fc0947 */ /* 0x000fea0003800000 */
[----:B------:R-:W-:Y:S01]  /*0630*/  BSSY.RECONVERGENT B4, `(.L_x_213) ;  /* 0x000003d000047945 */ /* 0x000fe20003800200 */
[----:B------:R-:W-:Y:S02]  /*0640*/  MOV R24, RZ ;  /* 0x000000ff00187202 */ /* 0x000fe40000000f00 */
[----:B------:R-:W-:Y:S02]  /*0650*/  MOV R19, R5 ;  /* 0x0000000500137202 */ /* 0x000fe40000000f00 */
[----:B------:R-:W-:-:S07]  /*0660*/  MOV R18, R11 ;  /* 0x0000000b00127202 */ /* 0x000fce0000000f00 */
.L_x_214:
[----:B------:R-:W-:Y:S01]  /*0670*/  MOV R29, UR7 ;  /* 0x00000007001d7c02 */ /* 0x000fe20008000f00 */
[----:B------:R-:W-:Y:S01]  /*0680*/  IMAD.U32 R28, RZ, RZ, UR6 ;  /* 0x00000006ff1c7e24 */ /* 0x000fe2000f8e00ff */
[----:B------:R-:W0:Y:S01]  /*0690*/  LDC.64 R26, c[0x0][0x3c0] ;  /* 0x0000f000ff1a7b82 */ /* 0x000e220000000a00 */
        /* <DEDUP_REMOVED lines=8> */
[----:B--2---:R-:W-:Y:S01]  /*0720*/  FFMA R24, R17, R14, R24 ;  /* 0x0000000e11187223 */ /* 0x004fe20000000018 */
[----:B---3--:R-:W0:Y:S02]  /*0730*/  F2I.TRUNC.NTZ R15, R12 ;  /* 0x0000000c000f7305 */ /* 0x008e24000020f100 */
[----:B0-----:R-:W-:-:S04]  /*0740*/  IMAD R15, R15, UR5, R9 ;  /* 0x000000050f0f7c24 */ /* 0x001fc8000f8e0209 */
[----:B------:R-:W-:Y:S02]  /*0750*/  IMAD.WIDE R16, R15, 0x4, R26 ;  /* 0x000000040f107825 */ /* 0x000fe400078e021a */
[----:B------:R-:W2:Y:S04]  /*0760*/  LDG.E.64 R14, desc[UR8][R28.64+-0x10] ;  /* 0xfffff0081c0e7981 */ /* 0x000ea8000c1e1b00 */
[----:B------:R-:W3:Y:S01]  /*0770*/  LDG.E R17, desc[UR8][R16.64] ;  /* 0x0000000810117981 */ /* 0x000ee2000c1e1900 */
[----:B--2---:R3:W0:Y:S02]  /*0780*/  F2I.TRUNC.NTZ R25, R14 ;  /* 0x0000000e00197305 */ /* 0x004624000020f100 */
[----:B---3--:R-:W-:Y:S02]  /*0790*/  FFMA R14, R13, R17, R24 ;  /* 0x000000110d0e7223 */ /* 0x008fe40000000018 */
[----:B------:R-:W2:Y:S01]  /*07a0*/  LDG.E.64 R12, desc[UR8][R28.64+-0x8] ;  /* 0xfffff8081c0c7981 */ /* 0x000ea2000c1e1b00 */
[----:B0-----:R-:W-:-:S04]  /*07b0*/  IMAD R25, R25, UR5, R9 ;  /* 0x0000000519197c24 */ /* 0x001fc8000f8e0209 */
[----:B------:R-:W-:-:S06]  /*07c0*/  IMAD.WIDE R24, R25, 0x4, R26 ;  /* 0x0000000419187825 */ /* 0x000fcc00078e021a */
[----:B------:R-:W3:Y:S01]  /*07d0*/  LDG.E R24, desc[UR8][R24.64] ;  /* 0x0000000818187981 */ /* 0x000ee2000c1e1900 */
[----:B--2---:R3:W0:Y:S02]  /*07e0*/  F2I.TRUNC.NTZ R16, R12 ;  /* 0x0000000c00107305 */ /* 0x004624000020f100 */
[----:B---3--:R-:W-:Y:S01]  /*07f0*/  FFMA R12, R15, R24, R14 ;  /* 0x000000180f0c7223 */ /* 0x008fe2000000000e */
[----:B0-----:R-:W-:-:S04]  /*0800*/  IMAD R15, R16, UR5, R9 ;  /* 0x00000005100f7c24 */ /* 0x001fc8000f8e0209 */
[----:B------:R-:W-:Y:S02]  /*0810*/  IMAD.WIDE R16, R15, 0x4, R26 ;  /* 0x000000040f107825 */ /* 0x000fe400078e021a */
[----:B------:R-:W2:Y:S04]  /*0820*/  LDG.E.64 R14, desc[UR8][R28.64] ;  /* 0x000000081c0e7981 */ /* 0x000ea8000c1e1b00 */
        /* <DEDUP_REMOVED lines=9> */
[----:B0-----:R-:W-:-:S02]  /*08c0*/  IMAD R15, R16, UR5, R9 ;  /* 0x00000005100f7c24 */ /* 0x001fc4000f8e0209 */
[----:B------:R-:W2:Y:S02]  /*08d0*/  LDG.E.64 R16, desc[UR8][R28.64+0x18] ;  /* 0x000018081c107981 */ /* 0x000ea4000c1e1b00 */
[----:B------:R-:W-:Y:S02]  /*08e0*/  IMAD.WIDE R24, R15, 0x4, R26 ;  /* 0x000000040f187825 */ /* 0x000fe400078e021a */
[----:B------:R-:W3:Y:S04]  /*08f0*/  LDG.E.64 R14, desc[UR8][R28.64+0x10] ;  /* 0x000010081c0e7981 */ /* 0x000ee8000c1e1b00 */
[----:B------:R-:W4:Y:S01]  /*0900*/  LDG.E R24, desc[UR8][R24.64] ;  /* 0x0000000818187981 */ /* 0x000f22000c1e1900 */
[----:B--2---:R-:W0:Y:S08]  /*0910*/  F2I.TRUNC.NTZ R16, R16 ;  /* 0x0000001000107305 */ /* 0x004e30000020f100 */
[----:B---3--:R-:W1:Y:S01]  /*0920*/  F2I.TRUNC.NTZ R14, R14 ;  /* 0x0000000e000e7305 */ /* 0x008e62000020f100 */
[----:B----4-:R-:W-:Y:S01]  /*0930*/  FFMA R24, R13, R24, R12 ;  /* 0x000000180d187223 */ /* 0x010fe2000000000c */
[----:B0-----:R-:W-:-:S02]  /*0940*/  IMAD R25, R16, UR5, R9 ;  /* 0x0000000510197c24 */ /* 0x001fc4000f8e0209 */
[----:B-1----:R-:W-:-:S04]  /*0950*/  IMAD R13, R14, UR5, R9 ;  /* 0x000000050e0d7c24 */ /* 0x002fc8000f8e0209 */
[----:B------:R-:W-:-:S04]  /*0960*/  IMAD.WIDE R12, R13, 0x4, R26 ;  /* 0x000000040d0c7825 */ /* 0x000fc800078e021a */
[----:B------:R-:W-:Y:S02]  /*0970*/  IMAD.WIDE R26, R25, 0x4, R26 ;  /* 0x00000004191a7825 */ /* 0x000fe400078e021a */
[----:B------:R-:W2:Y:S04]  /*0980*/  LDG.E R12, desc[UR8][R12.64] ;  /* 0x000000080c0c7981 */ /* 0x000ea8000c1e1900 */
[----:B------:R-:W3:Y:S01]  /*0990*/  LDG.E R26, desc[UR8][R26.64] ;  /* 0x000000081a1a7981 */ /* 0x000ee2000c1e1900 */
[----:B------:R-:W-:-:S04]  /*09a0*/  IADD3 R18, PT, PT, R18, 0x8, RZ ;  /* 0x0000000812127810 */ /* 0x000fc80007ffe0ff */
[----:B------:R-:W-:Y:S02]  /*09b0*/  ISETP.NE.AND P1, PT, R18, RZ, PT ;  /* 0x000000ff1200720c */ /* 0x000fe40003f25270 */
[----:B------:R-:W-:Y:S01]  /*09c0*/  IADD3 R19, PT, PT, R19, 0x8, RZ ;  /* 0x0000000813137810 */ /* 0x000fe20007ffe0ff */
[----:B--2---:R-:W-:-:S04]  /*09d0*/  FFMA R24, R15, R12, R24 ;  /* 0x0000000c0f187223 */ /* 0x004fc80000000018 */
[----:B---3--:R-:W-:-:S06]  /*09e0*/  FFMA R24, R17, R26, R24 ;  /* 0x0000001a11187223 */ /* 0x008fcc0000000018 */
[----:B------:R-:W-:Y:S05]  /*09f0*/  @P1 BRA `(.L_x_214) ;  /* 0xfffffffc001c1947 */ /* 0x000fea000383ffff */
[----:B------:R-:W-:Y:S05]  /*0a00*/  BSYNC.RECONVERGENT B4 ;  /* 0x0000000000047941 */ /* 0x000fea0003800200 */
.L_x_213:
[----:B------:R-:W-:-:S07]  /*0a10*/  MOV R28, R7 ;  /* 0x00000007001c7202 */ /* 0x000fce0000000f00 */
.L_x_212:
[----:B------:R-:W-:Y:S05]  /*0a20*/  BSYNC.RECONVERGENT B3 ;  /* 0x0000000000037941 */ /* 0x000fea0003800200 */
.L_x_211:
[----:B------:R-:W-:-:S13]  /*0a30*/  ISETP.NE.AND P1, PT, R10, RZ, PT ;  /* 0x000000ff0a00720c */ /* 0x000fda0003f25270 */
[----:B------:R-:W-:Y:S05]  /*0a40*/  @!P1 BRA `(.L_x_210) ;  /* 0x0000000400149947 */ /* 0x000fea0003800000 */
[----:B------:R-:W-:Y:S01]  /*0a50*/  VIADD R12, R10, 0xffffffff ;  /* 0xffffffff0a0c7836 */ /* 0x000fe20000000000 */
[----:B------:R-:W-:Y:S04]  /*0a60*/  BSSY.RECONVERGENT B3, `(.L_x_215) ;  /* 0x0000021000037945 */ /* 0x000fe80003800200 */
        /* <DEDUP_REMOVED lines=10> */
[----:B-1----:R-:W-:-:S04]  /*0b10*/  IMAD R15, R12, UR5, R9 ;  /* 0x000000050c0f7c24 */ /* 0x002fc8000f8e0209 */
[----:B--2---:R-:W-:-:S05]  /*0b20*/  IMAD.WIDE R14, R15, 0x4, R26 ;  /* 0x000000040f0e7825 */ /* 0x004fca00078e021a */
[----:B------:R-:W2:Y:S04]  /*0b30*/  LDG.E R25, desc[UR8][R14.64] ;  /* 0x000000080e197981 */ /* 0x000ea8000c1e1900 */
[----:B------:R-:W3:Y:S04]  /*0b40*/  LDG.E.64 R14, desc[UR8][R18.64+0x8] ;  /* 0x00000808120e7981 */ /* 0x000ee8000c1e1b00 */
[----:B------:R-:W5:Y:S01]  /*0b50*/  LDG.E.64 R18, desc[UR8][R18.64+0x18] ;  /* 0x0000180812127981 */ /* 0x000f62000c1e1b00 */
[----:B----4-:R-:W0:Y:S02]  /*0b60*/  F2I.TRUNC.NTZ R16, R16 ;  /* 0x0000001000107305 */ /* 0x010e24000020f100 */
[----:B0-----:R-:W-:-:S02]  /*0b70*/  IMAD R16, R16, UR5, R9 ;  /* 0x0000000510107c24 */ /* 0x001fc4000f8e0209 */
[----:B--2---:R-:W-:-:S04]  /*0b80*/  FFMA R24, R13, R25, R24 ;  /* 0x000000190d187223 */ /* 0x004fc80000000018 */
[----:B---3--:R-:W0:Y:S08]  /*0b90*/  F2I.TRUNC.NTZ R13, R14 ;  /* 0x0000000e000d7305 */ /* 0x008e30000020f100 */
[----:B-----5:R-:W1:Y:S01]  /*0ba0*/  F2I.TRUNC.NTZ R25, R18 ;  /* 0x0000001200197305 */ /* 0x020e62000020f100 */
[----:B0-----:R-:W-:-:S04]  /*0bb0*/  IMAD R13, R13, UR5, R9 ;  /* 0x000000050d0d7c24 */ /* 0x001fc8000f8e0209 */
[----:B------:R-:W-:-:S05]  /*0bc0*/  IMAD.WIDE R12, R13, 0x4, R26 ;  /* 0x000000040d0c7825 */ /* 0x000fca00078e021a */
[----:B------:R0:W2:Y:S01]  /*0bd0*/  LDG.E R29, desc[UR8][R12.64] ;  /* 0x000000080c1d7981 */ /* 0x0000a2000c1e1900 */
[----:B-1----:R-:W-:Y:S02]  /*0be0*/  IMAD R25, R25, UR5, R9 ;  /* 0x0000000519197c24 */ /* 0x002fe4000f8e0209 */
[----:B0-----:R-:W-:-:S04]  /*0bf0*/  IMAD.WIDE R12, R16, 0x4, R26 ;  /* 0x00000004100c7825 */ /* 0x001fc800078e021a */
[----:B------:R-:W-:Y:S02]  /*0c00*/  IMAD.WIDE R26, R25, 0x4, R26 ;  /* 0x00000004191a7825 */ /* 0x000fe400078e021a */
[----:B------:R-:W3:Y:S04]  /*0c10*/  LDG.E R25, desc[UR8][R12.64] ;  /* 0x000000080c197981 */ /* 0x000ee8000c1e1900 */
[----:B------:R-:W4:Y:S01]  /*0c20*/  LDG.E R26, desc[UR8][R26.64] ;  /* 0x000000081a1a7981 */ /* 0x000f22000c1e1900 */
[----:B------:R-:W-:Y:S01]  /*0c30*/  IADD3 R28, PT, PT, R28, 0x4, RZ ;  /* 0x000000041c1c7810 */ /* 0x000fe20007ffe0ff */
[----:B--2---:R-:W-:-:S04]  /*0c40*/  FFMA R24, R15, R29, R24 ;  /* 0x0000001d0f187223 */ /* 0x004fc80000000018 */
[----:B---3--:R-:W-:-:S04]  /*0c50*/  FFMA R24, R17, R25, R24 ;  /* 0x0000001911187223 */ /* 0x008fc80000000018 */
[----:B----4-:R-:W-:-:S07]  /*0c60*/  FFMA R24, R19, R26, R24 ;  /* 0x0000001a13187223 */ /* 0x010fce0000000018 */
.L_x_216:
[----:B------:R-:W-:Y:S05]  /*0c70*/  BSYNC.RECONVERGENT B3 ;  /* 0x0000000000037941 */ /* 0x000fea0003800200 */
.L_x_215:
[----:B------:R-:W-:-:S13]  /*0c80*/  LOP3.LUT P1, R12, R6, 0x3, RZ, 0xc0, !PT ;  /* 0x00000003060c7812 */ /* 0x000fda000782c0ff */
[----:B------:R-:W-:Y:S05]  /*0c90*/  @!P1 BRA `(.L_x_210) ;  /* 0x0000000000809947 */ /* 0x000fea0003800000 */
[----:B------:R-:W-:Y:S02]  /*0ca0*/  ISETP.NE.AND P1, PT, R12, 0x1, PT ;  /* 0x000000010c00780c */ /* 0x000fe40003f25270 */
[----:B------:R-:W-:-:S04]  /*0cb0*/  LOP3.LUT R12, R6, 0x1, RZ, 0xc0, !PT ;  /* 0x00000001060c7812 */ /* 0x000fc800078ec0ff */
[----:B------:R-:W-:-:S07]  /*0cc0*/  ISETP.NE.U32.AND P2, PT, R12, 0x1, PT ;  /* 0x000000010c00780c */ /* 0x000fce0003f45070 */
[----:B------:R-:W0:Y:S01]  /*0cd0*/  @P1 LDC.64 R18, c[0x0][0x388] ;  /* 0x0000e200ff121b82 */ /* 0x000e220000000a00 */
[----:B------:R-:W-:-:S07]  /*0ce0*/  @P1 IADD3 R13, PT, PT, R5, R28, RZ ;  /* 0x0000001c050d1210 */ /* 0x000fce0007ffe0ff */
[----:B------:R-:W1:Y:S08]  /*0cf0*/  @!P2 LDC.64 R16, c[0x0][0x388] ;  /* 0x0000e200ff10ab82 */ /* 0x000e700000000a00 */
[----:B------:R-:W2:Y:S01]  /*0d00*/  @P1 LDC.64 R26, c[0x0][0x3c0] ;  /* 0x0000f000ff1a1b82 */ /* 0x000ea20000000a00 */
[----:B0-----:R-:W-:-:S05]  /*0d10*/  @P1 IMAD.WIDE R18, R13, 0x8, R18 ;  /* 0x000000080d121825 */ /* 0x001fca00078e0212 */
[----:B------:R-:W3:Y:S01]  /*0d20*/  @P1 LDG.E.64 R12, desc[UR8][R18.64] ;  /* 0x00000008120c1981 */ /* 0x000ee2000c1e1b00 */
[----:B------:R-:W-:-:S03]  /*0d30*/  @P1 IADD3 R28, PT, PT, R28, 0x2, RZ ;  /* 0x000000021c1c1810 */ /* 0x000fc60007ffe0ff */
[----:B------:R-:W4:Y:S02]  /*0d40*/  @P1 LDG.E.64 R14, desc[UR8][R18.64+0x8] ;  /* 0x00000808120e1981 */ /* 0x000f24000c1e1b00 */
[----:B------:R-:W-:Y:S02]  /*0d50*/  @!P2 IMAD.IADD R25, R5, 0x1, R28 ;  /* 0x000000010519a824 */ /* 0x000fe400078e021c */
[----:B------:R-:W0:Y:S02]  /*0d60*/  @P1 LDC R28, c[0x0][0x3b0] ;  /* 0x0000ec00ff1c1b82 */ /* 0x000e240000000800 */
[----:B-1----:R-:W-:-:S06]  /*0d70*/  @!P2 IMAD.WIDE R16, R25, 0x8, R16 ;  /* 0x000000081910a825 */ /* 0x002fcc00078e0210 */
[----:B------:R-:W5:Y:S01]  /*0d80*/  @!P2 LDG.E.64 R16, desc[UR8][R16.64] ;  /* 0x000000081010a981 */ /* 0x000f62000c1e1b00 */
[----:B------:R-:W1:Y:S01]  /*0d90*/  @!P2 LDC R25, c[0x0][0x3b0] ;  /* 0x0000ec00ff19ab82 */ /* 0x000e620000000800 */
[----:B---3--:R-:W0:Y:S08]  /*0da0*/  @P1 F2I.TRUNC.NTZ R12, R12 ;  /* 0x0000000c000c1305 */ /* 0x008e30000020f100 */
[----:B----4-:R-:W3:Y:S01]  /*0db0*/  @P1 F2I.TRUNC.NTZ R14, R14 ;  /* 0x0000000e000e1305 */ /* 0x010ee2000020f100 */
[----:B0-----:R-:W-:-:S02]  /*0dc0*/  @P1 IMAD R29, R12, R28, R9 ;  /* 0x0000001c0c1d1224 */ /* 0x001fc400078e0209 */
[----:B---3--:R-:W-:Y:S02]  /*0dd0*/  @P1 IMAD R19, R14, R28, R9 ;  /* 0x0000001c0e131224 */ /* 0x008fe400078e0209 */
[----:B--2---:R-:W-:-:S04]  /*0de0*/  @P1 IMAD.WIDE R28, R29, 0x4, R26 ;  /* 0x000000041d1c1825 */ /* 0x004fc800078e021a */
[----:B------:R-:W-:Y:S02]  /*0df0*/  @P1 IMAD.WIDE R26, R19, 0x4, R26 ;  /* 0x00000004131a1825 */ /* 0x000fe400078e021a */
[----:B------:R-:W0:Y:S01]  /*0e00*/  @!P2 LDC.64 R18, c[0x0][0x3c0] ;  /* 0x0000f000ff12ab82 */ /* 0x000e220000000a00 */
[----:B-----5:R-:W1:Y:S01]  /*0e10*/  @!P2 F2I.TRUNC.NTZ R16, R16 ;  /* 0x000000100010a305 */ /* 0x020e62000020f100 */
[----:B------:R-:W2:Y:S04]  /*0e20*/  @P1 LDG.E R28, desc[UR8][R28.64] ;  /* 0x000000081c1c1981 */ /* 0x000ea8000c1e1900 */
[----:B------:R-:W3:Y:S01]  /*0e30*/  @P1 LDG.E R26, desc[UR8][R26.64] ;  /* 0x000000081a1a1981 */ /* 0x000ee2000c1e1900 */
[----:B-1----:R-:W-:-:S04]  /*0e40*/  @!P2 IMAD R25, R16, R25, R9 ;  /* 0x000000191019a224 */ /* 0x002fc800078e0209 */
[----:B0-----:R-:W-:-:S06]  /*0e50*/  @!P2 IMAD.WIDE R18, R25, 0x4, R18 ;  /* 0x000000041912a825 */ /* 0x001fcc00078e0212 */
[----:B------:R-:W4:Y:S01]  /*0e60*/  @!P2 LDG.E R18, desc[UR8][R18.64] ;  /* 0x000000081212a981 */ /* 0x000f22000c1e1900 */
[----:B--2---:R-:W-:-:S04]  /*0e70*/  @P1 FFMA R12, R13, R28, R24 ;  /* 0x0000001c0d0c1223 */ /* 0x004fc80000000018 */
[----:B---3--:R-:W-:-:S04]  /*0e80*/  @P1 FFMA R24, R15, R26, R12 ;  /* 0x0000001a0f181223 */ /* 0x008fc8000000000c */
[----:B----4-:R-:W-:-:S07]  /*0e90*/  @!P2 FFMA R24, R17, R18, R24 ;  /* 0x000000121118a223 */ /* 0x010fce0000000018 */
.L_x_210:
[----:B------:R-:W-:Y:S05]  /*0ea0*/  BSYNC.RECONVERGENT B0 ;  /* 0x0000000000007941 */ /* 0x000fea0003800200 */
.L_x_209:
        /* <DEDUP_REMOVED lines=12> */
.L_x_219:
[----:B------:R-:W0:Y:S01]  /*0f70*/  LDC.64 R12, c[0x0][0x3c8] ;  /* 0x0000f200ff0c7b82 */ /* 0x000e220000000a00 */
[----:B------:R-:W1:Y:S02]  /*0f80*/  LDCU UR5, c[0x0][0x3b0] ;  /* 0x00007600ff0577ac */ /* 0x000e640008000800 */
[----:B-1----:R-:W-:-:S04]  /*0f90*/  IMAD R15, R8, UR5, R9 ;  /* 0x00000005080f7c24 */ /* 0x002fc8000f8e0209 */
[----:B0-----:R-:W-:-:S05]  /*0fa0*/  IMAD.WIDE R12, R15, 0x4, R12 ;  /* 0x000000040f0c7825 */ /* 0x001fca00078e020c */
[----:B------:R1:W-:Y:S02]  /*0fb0*/  STG.E desc[UR8][R12.64], R24 ;  /* 0x000000180c007986 */ /* 0x0003e4000c101908 */
.L_x_218:
[----:B------:R-:W-:Y:S05]  /*0fc0*/  BSYNC.RECONVERGENT B0 ;  /* 0x0000000000007941 */ /* 0x000fea0003800200 */
.L_x_217:
[----:B------:R-:W2:Y:S01]  /*0fd0*/  LDCU UR5, c[0x0][0x3b0] ;  /* 0x00007600ff0577ac */ /* 0x000ea20008000800 */
[----:B------:R-:W-:-:S04]  /*0fe0*/  IADD3 R9, PT, PT, R9, 0x4, RZ ;  /* 0x0000000409097810 */ /* 0x000fc80007ffe0ff */
[----:B--2---:R-:W-:-:S13]  /*0ff0*/  ISETP.GE.AND P1, PT, R9, UR5, PT ;  /* 0x0000000509007c0c */ /* 0x004fda000bf26270 */
[----:B------:R-:W-:Y:S05]  /*1000*/  @!P1 BRA `(.L_x_220) ;  /* 0xfffffff400689947 */ /* 0x000fea000383ffff */
[----:B------:R-:W-:Y:S05]  /*1010*/  BSYNC.RECONVERGENT B1 ;  /* 0x0000000000017941 */ /* 0x000fea0003800200 */
.L_x_208:
[----:B------:R-:W-:-:S07]  /*1020*/  MOV R7, R3 ;  /* 0x0000000300077202 */ /* 0x000fce0000000f00 */
.L_x_207:
[----:B------:R-:W-:Y:S05]  /*1030*/  BSYNC.RECONVERGENT B2 ;  /* 0x0000000000027941 */ /* 0x000fea0003800200 */
.L_x_206:
[----:B------:R-:W-:Y:S05]  /*1040*/  BRA `(.L_x_221) ;  /* 0xfffffff000387947 */ /* 0x000fea000383ffff */
.L_x_205:
[----:B------:R-:W-:Y:S01]  /*1050*/  BSSY B0, `(.L_x_222) ;  /* 0x0000005000007945 */ /* 0x000fe20003800000 */
[----:B------:R-:W-:-:S07]  /*1060*/  MOV R4, 0xffffffff ;  /* 0xffffffff00047802 */ /* 0x000fce0000000f00 */
[----:B-----5:R-:W-:Y:S05]  /*1070*/  WARPSYNC.COLLECTIVE R4, `(.L_x_223) ;  /* 0x0000000004087348 */ /* 0x020fea0003c00000 */
[----:B------:R-:W-:Y:S01]  /*1080*/  NOP ;  /* 0x0000000000007918 */ /* 0x000fe20000000000 */
[----:B-----5:R-:W-:Y:S05]  /*1090*/  ENDCOLLECTIVE ;  /* 0x000000000000791b */ /* 0x020fea0003800000 */
.L_x_223:
[----:B------:R-:W-:Y:S05]  /*10a0*/  BSYNC B0 ;  /* 0x0000000000007941 */ /* 0x000fea0003800000 */
.L_x_222:
[----:B------:R-:W-:Y:S01]  /*10b0*/  MOV R4, 0xffffffff ;  /* 0xffffffff00047802 */ /* 0x000fe20000000f00 */
[----:B------:R0:W-:Y:S06]  /*10c0*/  @!P0 STS [R2+UR4], R5 ;  /* 0x0000000502008988 */ /* 0x0001ec0008000804 */
[----:B0-----:R-:W-:Y:S05]  /*10d0*/  WARPSYNC.COLLECTIVE R4, `(.L_x_224) ;  /* 0x0000000004087348 */ /* 0x001fea0003c00000 */
[----:B------:R-:W-:Y:S01]  /*10e0*/  NOP ;  /* 0x0000000000007918 */ /* 0x000fe20000000000 */
[----:B0-----:R-:W-:Y:S05]  /*10f0*/  ENDCOLLECTIVE ;  /* 0x000000000000791b */ /* 0x001fea0003800000 */
.L_x_224:
[----:B------:R-:W-:Y:S05]  /*1100*/  BRA `(.L_x_225) ;  /* 0xfffffff000487947 */ /* 0x000fea000383ffff */
.L_x_226:
        /* <DEDUP_REMOVED lines=15> */
.L_x_231:


//--------------------- .nv.shared.flexspmm_cuda_vec1_v35 --------------------------
	.section	.nv.shared.flexspmm_cuda_vec1_v35,"aw",@nobits
	.sectionflags	@""
	.align	4
.nv.shared.flexspmm_cuda_vec1_v35:
	.zero		1032


//--------------------- .nv.shared.reserved.0     --------------------------
	.section	.nv.shared.reserved.0,"aw",@nobits
	.weak		__nv_reservedSMEM_offset_0_alias
	.size		__nv_reservedSMEM_offset_0_alias, 0, 64
	.other		__nv_reservedSMEM_offset_0_alias,@"STO_CUDA_RESERVED_SHARED STV_DEFAULT"
__nv_reservedSMEM_offset_0_alias:
	.zero		0
	.zero		64


//--------------------- .nv.shared.flexspmm_cuda_k32_vec4_v34 --------------------------
	.section	.nv.shared.flexspmm_cuda_k32_vec4_v34,"aw",@nobits
	.sectionflags	@""
	.align	4
.nv.shared.flexspmm_cuda_k32_vec4_v34:
	.zero		1032


//--------------------- .nv.shared.flexspmm_cuda_k16_vec4_v33 --------------------------
	.section	.nv.shared.flexspmm_cuda_k16_vec4_v33,"aw",@nobits
	.sectionflags	@""
	.align	4
.nv.shared.flexspmm_cuda_k16_vec4_v33:
	.zero		1032


//--------------------- .nv.shared.flexspmm_cuda_k8_vec2_v32 --------------------------
	.section	.nv.shared.flexspmm_cuda_k8_vec2_v32,"aw",@nobits
	.sectionflags	@""
	.align	4
.nv.shared.flexspmm_cuda_k8_vec2_v32:
	.zero		1032


//--------------------- .nv.shared.flexspmm_cuda_k4_vec1_v31 --------------------------
	.section	.nv.shared.flexspmm_cuda_k4_vec1_v31,"aw",@nobits
	.sectionflags	@""
	.align	4
.nv.shared.flexspmm_cuda_k4_vec1_v31:
	.zero		1032


//--------------------- .nv.constant0.flexspmm_cuda_vec1_v35 --------------------------
	.section	.nv.constant0.flexspmm_cuda_vec1_v35,"a",@progbits
	.sectionflags	@""
	.align	4
.nv.constant0.flexspmm_cuda_vec1_v35:
	.zero		976


//--------------------- .nv.constant0.flexspmm_cuda_k32_vec4_v34 --------------------------
	.section	.nv.constant0.flexspmm_cuda_k32_vec4_v34,"a",@progbits
	.sectionflags	@""
	.align	4
.nv.constant0.flexspmm_cuda_k32_vec4_v34:
	.zero		976


//--------------------- .nv.constant0.flexspmm_cuda_k16_vec4_v33 --------------------------
	.section	.nv.constant0.flexspmm_cuda_k16_vec4_v33,"a",@progbits
	.sectionflags	@""
	.align	4
.nv.constant0.flexspmm_cuda_k16_vec4_v33:
	.zero		976


//--------------------- .nv.constant0.flexspmm_cuda_k8_vec2_v32 --------------------------
	.section	.nv.constant0.flexspmm_cuda_k8_vec2_v32,"a",@progbits
	.sectionflags	@""
	.align	4
.nv.constant0.flexspmm_cuda_k8_vec2_v32:
	.zero		976


//--------------------- .nv.constant0.flexspmm_cuda_k4_vec1_v31 --------------------------
	.section	.nv.constant0.flexspmm_cuda_k4_vec1_v31,"a",@progbits
	.sectionflags	@""
	.align	4
.nv.constant0.flexspmm_cuda_k4_vec1_v31:
	.zero		976


//--------------------- SYMBOLS --------------------------

	.type		.nv.reservedSmem.offset0,@object
	.size		.nv.reservedSmem.offset0,0x4
	.type		.nv.reservedSmem.cap,@object
	.size		.nv.reservedSmem.cap,0x4
